//
// Generated by NVIDIA NVVM Compiler
//
// Compiler Build ID: CL-36424714
// Cuda compilation tools, release 13.0, V13.0.88
// Based on NVVM 20.0.0
//

.version 9.0
.target sm_100
.address_size 64

	// .globl	_Z12setup_kernelP17curandStateXORWOWS0_i
.global .align 4 .b8 precalc_xorwow_matrix[102400];
.global .align 4 .b8 precalc_xorwow_offset_matrix[102400];
.global .align 4 .b8 mrg32k3aM1[2304];
.global .align 4 .b8 mrg32k3aM2[2304];
.global .align 4 .b8 mrg32k3aM1SubSeq[2016];
.global .align 4 .b8 mrg32k3aM2SubSeq[2016];
.global .align 4 .b8 mrg32k3aM1Seq[2304];
.global .align 4 .b8 mrg32k3aM2Seq[2304];
.const .align 8 .b8 __cr_lgamma_table[72];
// _ZZ9offspringPfS_PiS0_iiifjP17curandStateXORWOWS2_E11eliteParent has been demoted
// _ZZ9offspringPfS_PiS0_iiifjP17curandStateXORWOWS2_E14nonEliteParent has been demoted
.global .align 1 .b8 _ZN34_INTERNAL_e035b3b9_4_k_cu_44d1c50f4cuda3std3__45__cpo5beginE[1];
.global .align 1 .b8 _ZN34_INTERNAL_e035b3b9_4_k_cu_44d1c50f4cuda3std3__45__cpo3endE[1];
.global .align 1 .b8 _ZN34_INTERNAL_e035b3b9_4_k_cu_44d1c50f4cuda3std3__45__cpo6cbeginE[1];
.global .align 1 .b8 _ZN34_INTERNAL_e035b3b9_4_k_cu_44d1c50f4cuda3std3__45__cpo4cendE[1];
.global .align 1 .b8 _ZN34_INTERNAL_e035b3b9_4_k_cu_44d1c50f4cuda3std3__45__cpo6rbeginE[1];
.global .align 1 .b8 _ZN34_INTERNAL_e035b3b9_4_k_cu_44d1c50f4cuda3std3__45__cpo4rendE[1];
.global .align 1 .b8 _ZN34_INTERNAL_e035b3b9_4_k_cu_44d1c50f4cuda3std3__45__cpo7crbeginE[1];
.global .align 1 .b8 _ZN34_INTERNAL_e035b3b9_4_k_cu_44d1c50f4cuda3std3__45__cpo5crendE[1];
.global .align 1 .b8 _ZN34_INTERNAL_e035b3b9_4_k_cu_44d1c50f4cuda3std3__436_GLOBAL__N__e035b3b9_4_k_cu_44d1c50f6ignoreE[1];
.global .align 1 .b8 _ZN34_INTERNAL_e035b3b9_4_k_cu_44d1c50f4cuda3std3__419piecewise_constructE[1];
.global .align 1 .b8 _ZN34_INTERNAL_e035b3b9_4_k_cu_44d1c50f4cuda3std3__48in_placeE[1];
.global .align 1 .b8 _ZN34_INTERNAL_e035b3b9_4_k_cu_44d1c50f4cuda3std3__420unreachable_sentinelE[1];
.global .align 1 .b8 _ZN34_INTERNAL_e035b3b9_4_k_cu_44d1c50f4cuda3std3__47nulloptE[1];
.global .align 1 .b8 _ZN34_INTERNAL_e035b3b9_4_k_cu_44d1c50f4cuda3std3__48unexpectE[1];
.global .align 1 .b8 _ZN34_INTERNAL_e035b3b9_4_k_cu_44d1c50f4cuda3std6ranges3__45__cpo4swapE[1];
.global .align 1 .b8 _ZN34_INTERNAL_e035b3b9_4_k_cu_44d1c50f4cuda3std6ranges3__45__cpo9iter_moveE[1];
.global .align 1 .b8 _ZN34_INTERNAL_e035b3b9_4_k_cu_44d1c50f4cuda3std6ranges3__45__cpo5beginE[1];
.global .align 1 .b8 _ZN34_INTERNAL_e035b3b9_4_k_cu_44d1c50f4cuda3std6ranges3__45__cpo3endE[1];
.global .align 1 .b8 _ZN34_INTERNAL_e035b3b9_4_k_cu_44d1c50f4cuda3std6ranges3__45__cpo6cbeginE[1];
.global .align 1 .b8 _ZN34_INTERNAL_e035b3b9_4_k_cu_44d1c50f4cuda3std6ranges3__45__cpo4cendE[1];
.global .align 1 .b8 _ZN34_INTERNAL_e035b3b9_4_k_cu_44d1c50f4cuda3std6ranges3__45__cpo7advanceE[1];
.global .align 1 .b8 _ZN34_INTERNAL_e035b3b9_4_k_cu_44d1c50f4cuda3std6ranges3__45__cpo9iter_swapE[1];
.global .align 1 .b8 _ZN34_INTERNAL_e035b3b9_4_k_cu_44d1c50f4cuda3std6ranges3__45__cpo4nextE[1];
.global .align 1 .b8 _ZN34_INTERNAL_e035b3b9_4_k_cu_44d1c50f4cuda3std6ranges3__45__cpo4prevE[1];
.global .align 1 .b8 _ZN34_INTERNAL_e035b3b9_4_k_cu_44d1c50f4cuda3std6ranges3__45__cpo4dataE[1];
.global .align 1 .b8 _ZN34_INTERNAL_e035b3b9_4_k_cu_44d1c50f4cuda3std6ranges3__45__cpo5cdataE[1];
.global .align 1 .b8 _ZN34_INTERNAL_e035b3b9_4_k_cu_44d1c50f4cuda3std6ranges3__45__cpo4sizeE[1];
.global .align 1 .b8 _ZN34_INTERNAL_e035b3b9_4_k_cu_44d1c50f4cuda3std6ranges3__45__cpo5ssizeE[1];
.global .align 1 .b8 _ZN34_INTERNAL_e035b3b9_4_k_cu_44d1c50f4cuda3std6ranges3__45__cpo8distanceE[1];
.global .align 1 .b8 _ZN34_INTERNAL_e035b3b9_4_k_cu_44d1c50f6thrust24THRUST_300001_SM_1000_NS6system6detail10sequential3seqE[1];
.global .align 1 .b8 _ZN34_INTERNAL_e035b3b9_4_k_cu_44d1c50f6thrust24THRUST_300001_SM_1000_NS12placeholders2_1E[1];
.global .align 1 .b8 _ZN34_INTERNAL_e035b3b9_4_k_cu_44d1c50f6thrust24THRUST_300001_SM_1000_NS12placeholders2_2E[1];
.global .align 1 .b8 _ZN34_INTERNAL_e035b3b9_4_k_cu_44d1c50f6thrust24THRUST_300001_SM_1000_NS12placeholders2_3E[1];
.global .align 1 .b8 _ZN34_INTERNAL_e035b3b9_4_k_cu_44d1c50f6thrust24THRUST_300001_SM_1000_NS12placeholders2_4E[1];
.global .align 1 .b8 _ZN34_INTERNAL_e035b3b9_4_k_cu_44d1c50f6thrust24THRUST_300001_SM_1000_NS12placeholders2_5E[1];
.global .align 1 .b8 _ZN34_INTERNAL_e035b3b9_4_k_cu_44d1c50f6thrust24THRUST_300001_SM_1000_NS12placeholders2_6E[1];
.global .align 1 .b8 _ZN34_INTERNAL_e035b3b9_4_k_cu_44d1c50f6thrust24THRUST_300001_SM_1000_NS12placeholders2_7E[1];
.global .align 1 .b8 _ZN34_INTERNAL_e035b3b9_4_k_cu_44d1c50f6thrust24THRUST_300001_SM_1000_NS12placeholders2_8E[1];
.global .align 1 .b8 _ZN34_INTERNAL_e035b3b9_4_k_cu_44d1c50f6thrust24THRUST_300001_SM_1000_NS12placeholders2_9E[1];
.global .align 1 .b8 _ZN34_INTERNAL_e035b3b9_4_k_cu_44d1c50f6thrust24THRUST_300001_SM_1000_NS12placeholders3_10E[1];

.visible .entry _Z12setup_kernelP17curandStateXORWOWS0_i(
	.param .u64 .ptr .align 1 _Z12setup_kernelP17curandStateXORWOWS0_i_param_0,
	.param .u64 .ptr .align 1 _Z12setup_kernelP17curandStateXORWOWS0_i_param_1,
	.param .u32 _Z12setup_kernelP17curandStateXORWOWS0_i_param_2
)
{
	.reg .pred 	%p<49>;
	.reg .b32 	%r<816>;
	.reg .b64 	%rd<36>;

	ld.param.u64 	%rd16, [_Z12setup_kernelP17curandStateXORWOWS0_i_param_0];
	ld.param.u32 	%r379, [_Z12setup_kernelP17curandStateXORWOWS0_i_param_2];
	cvta.to.global.u64 	%rd17, %rd16;
	mov.u32 	%r1, %tid.x;
	mov.u32 	%r2, %ctaid.x;
	mov.u32 	%r380, %ntid.x;
	mad.lo.s32 	%r381, %r2, %r380, %r1;
	cvt.s64.s32 	%rd34, %r381;
	mul.wide.s32 	%rd18, %r381, 48;
	add.s64 	%rd2, %rd17, %rd18;
	xor.b32  	%r382, %r379, -1429050551;
	mul.lo.s32 	%r383, %r382, 1099087573;
	setp.gt.s32 	%p1, %r379, -1;
	selp.b32 	%r384, -644748465, -1947113066, %p1;
	add.s32 	%r385, %r384, %r383;
	add.s32 	%r3, %r385, 6615241;
	add.s32 	%r8, %r383, 123456789;
	st.global.v2.u32 	[%rd2], {%r3, %r8};
	xor.b32  	%r9, %r383, 362436069;
	add.s32 	%r10, %r384, 521288629;
	st.global.v2.u32 	[%rd2+8], {%r9, %r10};
	xor.b32  	%r15, %r384, 88675123;
	add.s32 	%r16, %r383, 5783321;
	st.global.v2.u32 	[%rd2+16], {%r15, %r16};
	setp.eq.s32 	%p2, %r381, 0;
	@%p2 bra 	$L__BB0_42;
	mov.b32 	%r628, 0;
	mov.u64 	%rd20, precalc_xorwow_matrix;
$L__BB0_2:
	and.b64  	%rd4, %rd34, 3;
	setp.eq.s64 	%p3, %rd4, 0;
	@%p3 bra 	$L__BB0_41;
	mul.wide.u32 	%rd19, %r628, 3200;
	add.s64 	%rd5, %rd20, %rd19;
	cvt.u32.u64 	%r18, %rd4;
	mov.b32 	%r629, 0;
$L__BB0_4:
	mov.b32 	%r642, 0;
	mov.u32 	%r643, %r642;
	mov.u32 	%r644, %r642;
	mov.u32 	%r645, %r642;
	mov.u32 	%r646, %r642;
	mov.u32 	%r635, %r642;
$L__BB0_5:
	mul.wide.u32 	%rd21, %r635, 4;
	add.s64 	%rd22, %rd2, %rd21;
	ld.global.u32 	%r26, [%rd22+4];
	shl.b32 	%r27, %r635, 5;
	mov.b32 	%r641, 0;
$L__BB0_6:
	.pragma "nounroll";
	shr.u32 	%r390, %r26, %r641;
	and.b32  	%r391, %r390, 1;
	setp.eq.b32 	%p4, %r391, 1;
	not.pred 	%p5, %p4;
	add.s32 	%r392, %r27, %r641;
	mul.lo.s32 	%r393, %r392, 5;
	mul.wide.u32 	%rd23, %r393, 4;
	add.s64 	%rd6, %rd5, %rd23;
	@%p5 bra 	$L__BB0_8;
	ld.global.u32 	%r394, [%rd6];
	xor.b32  	%r646, %r646, %r394;
	ld.global.u32 	%r395, [%rd6+4];
	xor.b32  	%r645, %r645, %r395;
	ld.global.u32 	%r396, [%rd6+8];
	xor.b32  	%r644, %r644, %r396;
	ld.global.u32 	%r397, [%rd6+12];
	xor.b32  	%r643, %r643, %r397;
	ld.global.u32 	%r398, [%rd6+16];
	xor.b32  	%r642, %r642, %r398;
$L__BB0_8:
	and.b32  	%r400, %r390, 2;
	setp.eq.s32 	%p6, %r400, 0;
	@%p6 bra 	$L__BB0_10;
	ld.global.u32 	%r401, [%rd6+20];
	xor.b32  	%r646, %r646, %r401;
	ld.global.u32 	%r402, [%rd6+24];
	xor.b32  	%r645, %r645, %r402;
	ld.global.u32 	%r403, [%rd6+28];
	xor.b32  	%r644, %r644, %r403;
	ld.global.u32 	%r404, [%rd6+32];
	xor.b32  	%r643, %r643, %r404;
	ld.global.u32 	%r405, [%rd6+36];
	xor.b32  	%r642, %r642, %r405;
$L__BB0_10:
	and.b32  	%r407, %r390, 4;
	setp.eq.s32 	%p7, %r407, 0;
	@%p7 bra 	$L__BB0_12;
	ld.global.u32 	%r408, [%rd6+40];
	xor.b32  	%r646, %r646, %r408;
	ld.global.u32 	%r409, [%rd6+44];
	xor.b32  	%r645, %r645, %r409;
	ld.global.u32 	%r410, [%rd6+48];
	xor.b32  	%r644, %r644, %r410;
	ld.global.u32 	%r411, [%rd6+52];
	xor.b32  	%r643, %r643, %r411;
	ld.global.u32 	%r412, [%rd6+56];
	xor.b32  	%r642, %r642, %r412;
$L__BB0_12:
	and.b32  	%r414, %r390, 8;
	setp.eq.s32 	%p8, %r414, 0;
	@%p8 bra 	$L__BB0_14;
	ld.global.u32 	%r415, [%rd6+60];
	xor.b32  	%r646, %r646, %r415;
	ld.global.u32 	%r416, [%rd6+64];
	xor.b32  	%r645, %r645, %r416;
	ld.global.u32 	%r417, [%rd6+68];
	xor.b32  	%r644, %r644, %r417;
	ld.global.u32 	%r418, [%rd6+72];
	xor.b32  	%r643, %r643, %r418;
	ld.global.u32 	%r419, [%rd6+76];
	xor.b32  	%r642, %r642, %r419;
$L__BB0_14:
	and.b32  	%r421, %r390, 16;
	setp.eq.s32 	%p9, %r421, 0;
	@%p9 bra 	$L__BB0_16;
	ld.global.u32 	%r422, [%rd6+80];
	xor.b32  	%r646, %r646, %r422;
	ld.global.u32 	%r423, [%rd6+84];
	xor.b32  	%r645, %r645, %r423;
	ld.global.u32 	%r424, [%rd6+88];
	xor.b32  	%r644, %r644, %r424;
	ld.global.u32 	%r425, [%rd6+92];
	xor.b32  	%r643, %r643, %r425;
	ld.global.u32 	%r426, [%rd6+96];
	xor.b32  	%r642, %r642, %r426;
$L__BB0_16:
	and.b32  	%r428, %r390, 32;
	setp.eq.s32 	%p10, %r428, 0;
	@%p10 bra 	$L__BB0_18;
	ld.global.u32 	%r429, [%rd6+100];
	xor.b32  	%r646, %r646, %r429;
	ld.global.u32 	%r430, [%rd6+104];
	xor.b32  	%r645, %r645, %r430;
	ld.global.u32 	%r431, [%rd6+108];
	xor.b32  	%r644, %r644, %r431;
	ld.global.u32 	%r432, [%rd6+112];
	xor.b32  	%r643, %r643, %r432;
	ld.global.u32 	%r433, [%rd6+116];
	xor.b32  	%r642, %r642, %r433;
$L__BB0_18:
	and.b32  	%r435, %r390, 64;
	setp.eq.s32 	%p11, %r435, 0;
	@%p11 bra 	$L__BB0_20;
	ld.global.u32 	%r436, [%rd6+120];
	xor.b32  	%r646, %r646, %r436;
	ld.global.u32 	%r437, [%rd6+124];
	xor.b32  	%r645, %r645, %r437;
	ld.global.u32 	%r438, [%rd6+128];
	xor.b32  	%r644, %r644, %r438;
	ld.global.u32 	%r439, [%rd6+132];
	xor.b32  	%r643, %r643, %r439;
	ld.global.u32 	%r440, [%rd6+136];
	xor.b32  	%r642, %r642, %r440;
$L__BB0_20:
	and.b32  	%r442, %r390, 128;
	setp.eq.s32 	%p12, %r442, 0;
	@%p12 bra 	$L__BB0_22;
	ld.global.u32 	%r443, [%rd6+140];
	xor.b32  	%r646, %r646, %r443;
	ld.global.u32 	%r444, [%rd6+144];
	xor.b32  	%r645, %r645, %r444;
	ld.global.u32 	%r445, [%rd6+148];
	xor.b32  	%r644, %r644, %r445;
	ld.global.u32 	%r446, [%rd6+152];
	xor.b32  	%r643, %r643, %r446;
	ld.global.u32 	%r447, [%rd6+156];
	xor.b32  	%r642, %r642, %r447;
$L__BB0_22:
	and.b32  	%r449, %r390, 256;
	setp.eq.s32 	%p13, %r449, 0;
	@%p13 bra 	$L__BB0_24;
	ld.global.u32 	%r450, [%rd6+160];
	xor.b32  	%r646, %r646, %r450;
	ld.global.u32 	%r451, [%rd6+164];
	xor.b32  	%r645, %r645, %r451;
	ld.global.u32 	%r452, [%rd6+168];
	xor.b32  	%r644, %r644, %r452;
	ld.global.u32 	%r453, [%rd6+172];
	xor.b32  	%r643, %r643, %r453;
	ld.global.u32 	%r454, [%rd6+176];
	xor.b32  	%r642, %r642, %r454;
$L__BB0_24:
	and.b32  	%r456, %r390, 512;
	setp.eq.s32 	%p14, %r456, 0;
	@%p14 bra 	$L__BB0_26;
	ld.global.u32 	%r457, [%rd6+180];
	xor.b32  	%r646, %r646, %r457;
	ld.global.u32 	%r458, [%rd6+184];
	xor.b32  	%r645, %r645, %r458;
	ld.global.u32 	%r459, [%rd6+188];
	xor.b32  	%r644, %r644, %r459;
	ld.global.u32 	%r460, [%rd6+192];
	xor.b32  	%r643, %r643, %r460;
	ld.global.u32 	%r461, [%rd6+196];
	xor.b32  	%r642, %r642, %r461;
$L__BB0_26:
	and.b32  	%r463, %r390, 1024;
	setp.eq.s32 	%p15, %r463, 0;
	@%p15 bra 	$L__BB0_28;
	ld.global.u32 	%r464, [%rd6+200];
	xor.b32  	%r646, %r646, %r464;
	ld.global.u32 	%r465, [%rd6+204];
	xor.b32  	%r645, %r645, %r465;
	ld.global.u32 	%r466, [%rd6+208];
	xor.b32  	%r644, %r644, %r466;
	ld.global.u32 	%r467, [%rd6+212];
	xor.b32  	%r643, %r643, %r467;
	ld.global.u32 	%r468, [%rd6+216];
	xor.b32  	%r642, %r642, %r468;
$L__BB0_28:
	and.b32  	%r470, %r390, 2048;
	setp.eq.s32 	%p16, %r470, 0;
	@%p16 bra 	$L__BB0_30;
	ld.global.u32 	%r471, [%rd6+220];
	xor.b32  	%r646, %r646, %r471;
	ld.global.u32 	%r472, [%rd6+224];
	xor.b32  	%r645, %r645, %r472;
	ld.global.u32 	%r473, [%rd6+228];
	xor.b32  	%r644, %r644, %r473;
	ld.global.u32 	%r474, [%rd6+232];
	xor.b32  	%r643, %r643, %r474;
	ld.global.u32 	%r475, [%rd6+236];
	xor.b32  	%r642, %r642, %r475;
$L__BB0_30:
	and.b32  	%r477, %r390, 4096;
	setp.eq.s32 	%p17, %r477, 0;
	@%p17 bra 	$L__BB0_32;
	ld.global.u32 	%r478, [%rd6+240];
	xor.b32  	%r646, %r646, %r478;
	ld.global.u32 	%r479, [%rd6+244];
	xor.b32  	%r645, %r645, %r479;
	ld.global.u32 	%r480, [%rd6+248];
	xor.b32  	%r644, %r644, %r480;
	ld.global.u32 	%r481, [%rd6+252];
	xor.b32  	%r643, %r643, %r481;
	ld.global.u32 	%r482, [%rd6+256];
	xor.b32  	%r642, %r642, %r482;
$L__BB0_32:
	and.b32  	%r484, %r390, 8192;
	setp.eq.s32 	%p18, %r484, 0;
	@%p18 bra 	$L__BB0_34;
	ld.global.u32 	%r485, [%rd6+260];
	xor.b32  	%r646, %r646, %r485;
	ld.global.u32 	%r486, [%rd6+264];
	xor.b32  	%r645, %r645, %r486;
	ld.global.u32 	%r487, [%rd6+268];
	xor.b32  	%r644, %r644, %r487;
	ld.global.u32 	%r488, [%rd6+272];
	xor.b32  	%r643, %r643, %r488;
	ld.global.u32 	%r489, [%rd6+276];
	xor.b32  	%r642, %r642, %r489;
$L__BB0_34:
	and.b32  	%r491, %r390, 16384;
	setp.eq.s32 	%p19, %r491, 0;
	@%p19 bra 	$L__BB0_36;
	ld.global.u32 	%r492, [%rd6+280];
	xor.b32  	%r646, %r646, %r492;
	ld.global.u32 	%r493, [%rd6+284];
	xor.b32  	%r645, %r645, %r493;
	ld.global.u32 	%r494, [%rd6+288];
	xor.b32  	%r644, %r644, %r494;
	ld.global.u32 	%r495, [%rd6+292];
	xor.b32  	%r643, %r643, %r495;
	ld.global.u32 	%r496, [%rd6+296];
	xor.b32  	%r642, %r642, %r496;
$L__BB0_36:
	and.b32  	%r498, %r390, 32768;
	setp.eq.s32 	%p20, %r498, 0;
	@%p20 bra 	$L__BB0_38;
	ld.global.u32 	%r499, [%rd6+300];
	xor.b32  	%r646, %r646, %r499;
	ld.global.u32 	%r500, [%rd6+304];
	xor.b32  	%r645, %r645, %r500;
	ld.global.u32 	%r501, [%rd6+308];
	xor.b32  	%r644, %r644, %r501;
	ld.global.u32 	%r502, [%rd6+312];
	xor.b32  	%r643, %r643, %r502;
	ld.global.u32 	%r503, [%rd6+316];
	xor.b32  	%r642, %r642, %r503;
$L__BB0_38:
	add.s32 	%r641, %r641, 16;
	setp.ne.s32 	%p21, %r641, 32;
	@%p21 bra 	$L__BB0_6;
	mad.lo.s32 	%r504, %r635, -31, %r27;
	add.s32 	%r635, %r504, 1;
	setp.ne.s32 	%p22, %r635, 5;
	@%p22 bra 	$L__BB0_5;
	st.global.u32 	[%rd2+4], %r646;
	st.global.u32 	[%rd2+8], %r645;
	st.global.u32 	[%rd2+12], %r644;
	st.global.u32 	[%rd2+16], %r643;
	st.global.u32 	[%rd2+20], %r642;
	add.s32 	%r629, %r629, 1;
	setp.lt.u32 	%p23, %r629, %r18;
	@%p23 bra 	$L__BB0_4;
$L__BB0_41:
	shr.u64 	%rd7, %rd34, 2;
	add.s32 	%r628, %r628, 1;
	setp.gt.u64 	%p24, %rd34, 3;
	mov.u64 	%rd34, %rd7;
	@%p24 bra 	$L__BB0_2;
$L__BB0_42:
	mov.b32 	%r505, 0;
	st.global.v2.u32 	[%rd2+24], {%r505, %r505};
	st.global.u32 	[%rd2+32], %r505;
	mov.b64 	%rd24, 0;
	st.global.u64 	[%rd2+40], %rd24;
	setp.gt.u32 	%p25, %r1, 1;
	@%p25 bra 	$L__BB0_86;
	ld.param.u64 	%rd33, [_Z12setup_kernelP17curandStateXORWOWS0_i_param_1];
	shl.b32 	%r506, %r2, 1;
	add.s32 	%r507, %r506, %r1;
	cvt.s64.s32 	%rd35, %r507;
	cvta.to.global.u64 	%rd25, %rd33;
	mul.wide.s32 	%rd26, %r507, 48;
	add.s64 	%rd9, %rd25, %rd26;
	st.global.v2.u32 	[%rd9], {%r3, %r8};
	st.global.v2.u32 	[%rd9+8], {%r9, %r10};
	st.global.v2.u32 	[%rd9+16], {%r15, %r16};
	setp.eq.s32 	%p26, %r507, 0;
	@%p26 bra 	$L__BB0_85;
	mov.b32 	%r722, 0;
	mov.u64 	%rd28, precalc_xorwow_matrix;
$L__BB0_45:
	and.b64  	%rd11, %rd35, 3;
	setp.eq.s64 	%p27, %rd11, 0;
	@%p27 bra 	$L__BB0_84;
	mul.wide.u32 	%rd27, %r722, 3200;
	add.s64 	%rd12, %rd28, %rd27;
	cvt.u32.u64 	%r199, %rd11;
	mov.b32 	%r723, 0;
$L__BB0_47:
	mov.b32 	%r736, 0;
	mov.u32 	%r737, %r736;
	mov.u32 	%r738, %r736;
	mov.u32 	%r739, %r736;
	mov.u32 	%r740, %r736;
	mov.u32 	%r729, %r736;
$L__BB0_48:
	mul.wide.u32 	%rd29, %r729, 4;
	add.s64 	%rd30, %rd9, %rd29;
	ld.global.u32 	%r207, [%rd30+4];
	shl.b32 	%r208, %r729, 5;
	mov.b32 	%r735, 0;
$L__BB0_49:
	.pragma "nounroll";
	shr.u32 	%r512, %r207, %r735;
	and.b32  	%r513, %r512, 1;
	setp.eq.b32 	%p28, %r513, 1;
	not.pred 	%p29, %p28;
	add.s32 	%r514, %r208, %r735;
	mul.lo.s32 	%r515, %r514, 5;
	mul.wide.u32 	%rd31, %r515, 4;
	add.s64 	%rd13, %rd12, %rd31;
	@%p29 bra 	$L__BB0_51;
	ld.global.u32 	%r516, [%rd13];
	xor.b32  	%r740, %r740, %r516;
	ld.global.u32 	%r517, [%rd13+4];
	xor.b32  	%r739, %r739, %r517;
	ld.global.u32 	%r518, [%rd13+8];
	xor.b32  	%r738, %r738, %r518;
	ld.global.u32 	%r519, [%rd13+12];
	xor.b32  	%r737, %r737, %r519;
	ld.global.u32 	%r520, [%rd13+16];
	xor.b32  	%r736, %r736, %r520;
$L__BB0_51:
	and.b32  	%r522, %r512, 2;
	setp.eq.s32 	%p30, %r522, 0;
	@%p30 bra 	$L__BB0_53;
	ld.global.u32 	%r523, [%rd13+20];
	xor.b32  	%r740, %r740, %r523;
	ld.global.u32 	%r524, [%rd13+24];
	xor.b32  	%r739, %r739, %r524;
	ld.global.u32 	%r525, [%rd13+28];
	xor.b32  	%r738, %r738, %r525;
	ld.global.u32 	%r526, [%rd13+32];
	xor.b32  	%r737, %r737, %r526;
	ld.global.u32 	%r527, [%rd13+36];
	xor.b32  	%r736, %r736, %r527;
$L__BB0_53:
	and.b32  	%r529, %r512, 4;
	setp.eq.s32 	%p31, %r529, 0;
	@%p31 bra 	$L__BB0_55;
	ld.global.u32 	%r530, [%rd13+40];
	xor.b32  	%r740, %r740, %r530;
	ld.global.u32 	%r531, [%rd13+44];
	xor.b32  	%r739, %r739, %r531;
	ld.global.u32 	%r532, [%rd13+48];
	xor.b32  	%r738, %r738, %r532;
	ld.global.u32 	%r533, [%rd13+52];
	xor.b32  	%r737, %r737, %r533;
	ld.global.u32 	%r534, [%rd13+56];
	xor.b32  	%r736, %r736, %r534;
$L__BB0_55:
	and.b32  	%r536, %r512, 8;
	setp.eq.s32 	%p32, %r536, 0;
	@%p32 bra 	$L__BB0_57;
	ld.global.u32 	%r537, [%rd13+60];
	xor.b32  	%r740, %r740, %r537;
	ld.global.u32 	%r538, [%rd13+64];
	xor.b32  	%r739, %r739, %r538;
	ld.global.u32 	%r539, [%rd13+68];
	xor.b32  	%r738, %r738, %r539;
	ld.global.u32 	%r540, [%rd13+72];
	xor.b32  	%r737, %r737, %r540;
	ld.global.u32 	%r541, [%rd13+76];
	xor.b32  	%r736, %r736, %r541;
$L__BB0_57:
	and.b32  	%r543, %r512, 16;
	setp.eq.s32 	%p33, %r543, 0;
	@%p33 bra 	$L__BB0_59;
	ld.global.u32 	%r544, [%rd13+80];
	xor.b32  	%r740, %r740, %r544;
	ld.global.u32 	%r545, [%rd13+84];
	xor.b32  	%r739, %r739, %r545;
	ld.global.u32 	%r546, [%rd13+88];
	xor.b32  	%r738, %r738, %r546;
	ld.global.u32 	%r547, [%rd13+92];
	xor.b32  	%r737, %r737, %r547;
	ld.global.u32 	%r548, [%rd13+96];
	xor.b32  	%r736, %r736, %r548;
$L__BB0_59:
	and.b32  	%r550, %r512, 32;
	setp.eq.s32 	%p34, %r550, 0;
	@%p34 bra 	$L__BB0_61;
	ld.global.u32 	%r551, [%rd13+100];
	xor.b32  	%r740, %r740, %r551;
	ld.global.u32 	%r552, [%rd13+104];
	xor.b32  	%r739, %r739, %r552;
	ld.global.u32 	%r553, [%rd13+108];
	xor.b32  	%r738, %r738, %r553;
	ld.global.u32 	%r554, [%rd13+112];
	xor.b32  	%r737, %r737, %r554;
	ld.global.u32 	%r555, [%rd13+116];
	xor.b32  	%r736, %r736, %r555;
$L__BB0_61:
	and.b32  	%r557, %r512, 64;
	setp.eq.s32 	%p35, %r557, 0;
	@%p35 bra 	$L__BB0_63;
	ld.global.u32 	%r558, [%rd13+120];
	xor.b32  	%r740, %r740, %r558;
	ld.global.u32 	%r559, [%rd13+124];
	xor.b32  	%r739, %r739, %r559;
	ld.global.u32 	%r560, [%rd13+128];
	xor.b32  	%r738, %r738, %r560;
	ld.global.u32 	%r561, [%rd13+132];
	xor.b32  	%r737, %r737, %r561;
	ld.global.u32 	%r562, [%rd13+136];
	xor.b32  	%r736, %r736, %r562;
$L__BB0_63:
	and.b32  	%r564, %r512, 128;
	setp.eq.s32 	%p36, %r564, 0;
	@%p36 bra 	$L__BB0_65;
	ld.global.u32 	%r565, [%rd13+140];
	xor.b32  	%r740, %r740, %r565;
	ld.global.u32 	%r566, [%rd13+144];
	xor.b32  	%r739, %r739, %r566;
	ld.global.u32 	%r567, [%rd13+148];
	xor.b32  	%r738, %r738, %r567;
	ld.global.u32 	%r568, [%rd13+152];
	xor.b32  	%r737, %r737, %r568;
	ld.global.u32 	%r569, [%rd13+156];
	xor.b32  	%r736, %r736, %r569;
$L__BB0_65:
	and.b32  	%r571, %r512, 256;
	setp.eq.s32 	%p37, %r571, 0;
	@%p37 bra 	$L__BB0_67;
	ld.global.u32 	%r572, [%rd13+160];
	xor.b32  	%r740, %r740, %r572;
	ld.global.u32 	%r573, [%rd13+164];
	xor.b32  	%r739, %r739, %r573;
	ld.global.u32 	%r574, [%rd13+168];
	xor.b32  	%r738, %r738, %r574;
	ld.global.u32 	%r575, [%rd13+172];
	xor.b32  	%r737, %r737, %r575;
	ld.global.u32 	%r576, [%rd13+176];
	xor.b32  	%r736, %r736, %r576;
$L__BB0_67:
	and.b32  	%r578, %r512, 512;
	setp.eq.s32 	%p38, %r578, 0;
	@%p38 bra 	$L__BB0_69;
	ld.global.u32 	%r579, [%rd13+180];
	xor.b32  	%r740, %r740, %r579;
	ld.global.u32 	%r580, [%rd13+184];
	xor.b32  	%r739, %r739, %r580;
	ld.global.u32 	%r581, [%rd13+188];
	xor.b32  	%r738, %r738, %r581;
	ld.global.u32 	%r582, [%rd13+192];
	xor.b32  	%r737, %r737, %r582;
	ld.global.u32 	%r583, [%rd13+196];
	xor.b32  	%r736, %r736, %r583;
$L__BB0_69:
	and.b32  	%r585, %r512, 1024;
	setp.eq.s32 	%p39, %r585, 0;
	@%p39 bra 	$L__BB0_71;
	ld.global.u32 	%r586, [%rd13+200];
	xor.b32  	%r740, %r740, %r586;
	ld.global.u32 	%r587, [%rd13+204];
	xor.b32  	%r739, %r739, %r587;
	ld.global.u32 	%r588, [%rd13+208];
	xor.b32  	%r738, %r738, %r588;
	ld.global.u32 	%r589, [%rd13+212];
	xor.b32  	%r737, %r737, %r589;
	ld.global.u32 	%r590, [%rd13+216];
	xor.b32  	%r736, %r736, %r590;
$L__BB0_71:
	and.b32  	%r592, %r512, 2048;
	setp.eq.s32 	%p40, %r592, 0;
	@%p40 bra 	$L__BB0_73;
	ld.global.u32 	%r593, [%rd13+220];
	xor.b32  	%r740, %r740, %r593;
	ld.global.u32 	%r594, [%rd13+224];
	xor.b32  	%r739, %r739, %r594;
	ld.global.u32 	%r595, [%rd13+228];
	xor.b32  	%r738, %r738, %r595;
	ld.global.u32 	%r596, [%rd13+232];
	xor.b32  	%r737, %r737, %r596;
	ld.global.u32 	%r597, [%rd13+236];
	xor.b32  	%r736, %r736, %r597;
$L__BB0_73:
	and.b32  	%r599, %r512, 4096;
	setp.eq.s32 	%p41, %r599, 0;
	@%p41 bra 	$L__BB0_75;
	ld.global.u32 	%r600, [%rd13+240];
	xor.b32  	%r740, %r740, %r600;
	ld.global.u32 	%r601, [%rd13+244];
	xor.b32  	%r739, %r739, %r601;
	ld.global.u32 	%r602, [%rd13+248];
	xor.b32  	%r738, %r738, %r602;
	ld.global.u32 	%r603, [%rd13+252];
	xor.b32  	%r737, %r737, %r603;
	ld.global.u32 	%r604, [%rd13+256];
	xor.b32  	%r736, %r736, %r604;
$L__BB0_75:
	and.b32  	%r606, %r512, 8192;
	setp.eq.s32 	%p42, %r606, 0;
	@%p42 bra 	$L__BB0_77;
	ld.global.u32 	%r607, [%rd13+260];
	xor.b32  	%r740, %r740, %r607;
	ld.global.u32 	%r608, [%rd13+264];
	xor.b32  	%r739, %r739, %r608;
	ld.global.u32 	%r609, [%rd13+268];
	xor.b32  	%r738, %r738, %r609;
	ld.global.u32 	%r610, [%rd13+272];
	xor.b32  	%r737, %r737, %r610;
	ld.global.u32 	%r611, [%rd13+276];
	xor.b32  	%r736, %r736, %r611;
$L__BB0_77:
	and.b32  	%r613, %r512, 16384;
	setp.eq.s32 	%p43, %r613, 0;
	@%p43 bra 	$L__BB0_79;
	ld.global.u32 	%r614, [%rd13+280];
	xor.b32  	%r740, %r740, %r614;
	ld.global.u32 	%r615, [%rd13+284];
	xor.b32  	%r739, %r739, %r615;
	ld.global.u32 	%r616, [%rd13+288];
	xor.b32  	%r738, %r738, %r616;
	ld.global.u32 	%r617, [%rd13+292];
	xor.b32  	%r737, %r737, %r617;
	ld.global.u32 	%r618, [%rd13+296];
	xor.b32  	%r736, %r736, %r618;
$L__BB0_79:
	and.b32  	%r620, %r512, 32768;
	setp.eq.s32 	%p44, %r620, 0;
	@%p44 bra 	$L__BB0_81;
	ld.global.u32 	%r621, [%rd13+300];
	xor.b32  	%r740, %r740, %r621;
	ld.global.u32 	%r622, [%rd13+304];
	xor.b32  	%r739, %r739, %r622;
	ld.global.u32 	%r623, [%rd13+308];
	xor.b32  	%r738, %r738, %r623;
	ld.global.u32 	%r624, [%rd13+312];
	xor.b32  	%r737, %r737, %r624;
	ld.global.u32 	%r625, [%rd13+316];
	xor.b32  	%r736, %r736, %r625;
$L__BB0_81:
	add.s32 	%r735, %r735, 16;
	setp.ne.s32 	%p45, %r735, 32;
	@%p45 bra 	$L__BB0_49;
	mad.lo.s32 	%r626, %r729, -31, %r208;
	add.s32 	%r729, %r626, 1;
	setp.ne.s32 	%p46, %r729, 5;
	@%p46 bra 	$L__BB0_48;
	st.global.u32 	[%rd9+4], %r740;
	st.global.u32 	[%rd9+8], %r739;
	st.global.u32 	[%rd9+12], %r738;
	st.global.u32 	[%rd9+16], %r737;
	st.global.u32 	[%rd9+20], %r736;
	add.s32 	%r723, %r723, 1;
	setp.lt.u32 	%p47, %r723, %r199;
	@%p47 bra 	$L__BB0_47;
$L__BB0_84:
	shr.u64 	%rd14, %rd35, 2;
	add.s32 	%r722, %r722, 1;
	setp.gt.u64 	%p48, %rd35, 3;
	mov.u64 	%rd35, %rd14;
	@%p48 bra 	$L__BB0_45;
$L__BB0_85:
	mov.b32 	%r627, 0;
	st.global.v2.u32 	[%rd9+24], {%r627, %r627};
	st.global.u32 	[%rd9+32], %r627;
	mov.b64 	%rd32, 0;
	st.global.u64 	[%rd9+40], %rd32;
$L__BB0_86:
	ret;

}
	// .globl	_Z7gpuInitPfPiP17curandStateXORWOWi
.visible .entry _Z7gpuInitPfPiP17curandStateXORWOWi(
	.param .u64 .ptr .align 1 _Z7gpuInitPfPiP17curandStateXORWOWi_param_0,
	.param .u64 .ptr .align 1 _Z7gpuInitPfPiP17curandStateXORWOWi_param_1,
	.param .u64 .ptr .align 1 _Z7gpuInitPfPiP17curandStateXORWOWi_param_2,
	.param .u32 _Z7gpuInitPfPiP17curandStateXORWOWi_param_3
)
{
	.reg .pred 	%p<9>;
	.reg .b32 	%r<135>;
	.reg .b32 	%f<8>;
	.reg .b64 	%rd<25>;
	.reg .b64 	%fd<15>;

	ld.param.u64 	%rd5, [_Z7gpuInitPfPiP17curandStateXORWOWi_param_0];
	ld.param.u64 	%rd3, [_Z7gpuInitPfPiP17curandStateXORWOWi_param_1];
	ld.param.u64 	%rd4, [_Z7gpuInitPfPiP17curandStateXORWOWi_param_2];
	ld.param.u32 	%r16, [_Z7gpuInitPfPiP17curandStateXORWOWi_param_3];
	cvta.to.global.u64 	%rd1, %rd5;
	mov.u32 	%r1, %tid.x;
	mov.u32 	%r2, %ctaid.x;
	mov.u32 	%r17, %ntid.x;
	mad.lo.s32 	%r3, %r2, %r17, %r1;
	mul.lo.s32 	%r4, %r16, %r3;
	setp.eq.s32 	%p1, %r16, 0;
	@%p1 bra 	$L__BB1_9;
	cvta.to.global.u64 	%rd6, %rd4;
	mul.wide.s32 	%rd7, %r3, 48;
	add.s64 	%rd2, %rd6, %rd7;
	and.b32  	%r5, %r16, 3;
	setp.lt.u32 	%p2, %r16, 4;
	mov.b32 	%r134, 0;
	@%p2 bra 	$L__BB1_4;
	and.b32  	%r134, %r16, -4;
	neg.s32 	%r132, %r134;
	add.s32 	%r131, %r4, 3;
$L__BB1_3:
	.pragma "nounroll";
	ld.global.v2.u32 	{%r19, %r20}, [%rd2];
	shr.u32 	%r21, %r20, 2;
	xor.b32  	%r22, %r21, %r20;
	ld.global.v2.u32 	{%r23, %r24}, [%rd2+8];
	ld.global.v2.u32 	{%r25, %r26}, [%rd2+16];
	st.global.v2.u32 	[%rd2+8], {%r24, %r25};
	shl.b32 	%r27, %r26, 4;
	shl.b32 	%r28, %r22, 1;
	xor.b32  	%r29, %r28, %r27;
	xor.b32  	%r30, %r29, %r22;
	xor.b32  	%r31, %r30, %r26;
	st.global.v2.u32 	[%rd2+16], {%r26, %r31};
	add.s32 	%r32, %r19, 362437;
	st.global.v2.u32 	[%rd2], {%r32, %r23};
	add.s32 	%r33, %r31, %r32;
	cvt.rn.f64.u32 	%fd1, %r33;
	mul.f64 	%fd2, %fd1, 0d3DF0000000000000;
	cvt.rn.f32.f64 	%f1, %fd2;
	add.s32 	%r34, %r131, -2;
	add.s32 	%r35, %r131, -3;
	mul.wide.u32 	%rd8, %r35, 4;
	add.s64 	%rd9, %rd1, %rd8;
	st.global.f32 	[%rd9], %f1;
	ld.global.v2.u32 	{%r36, %r37}, [%rd2];
	shr.u32 	%r38, %r37, 2;
	xor.b32  	%r39, %r38, %r37;
	ld.global.v2.u32 	{%r40, %r41}, [%rd2+8];
	ld.global.v2.u32 	{%r42, %r43}, [%rd2+16];
	st.global.v2.u32 	[%rd2+8], {%r41, %r42};
	shl.b32 	%r44, %r43, 4;
	shl.b32 	%r45, %r39, 1;
	xor.b32  	%r46, %r45, %r44;
	xor.b32  	%r47, %r46, %r39;
	xor.b32  	%r48, %r47, %r43;
	st.global.v2.u32 	[%rd2+16], {%r43, %r48};
	add.s32 	%r49, %r36, 362437;
	st.global.v2.u32 	[%rd2], {%r49, %r40};
	add.s32 	%r50, %r48, %r49;
	cvt.rn.f64.u32 	%fd3, %r50;
	mul.f64 	%fd4, %fd3, 0d3DF0000000000000;
	cvt.rn.f32.f64 	%f2, %fd4;
	mul.wide.u32 	%rd10, %r34, 4;
	add.s64 	%rd11, %rd1, %rd10;
	st.global.f32 	[%rd11], %f2;
	ld.global.v2.u32 	{%r51, %r52}, [%rd2];
	shr.u32 	%r53, %r52, 2;
	xor.b32  	%r54, %r53, %r52;
	ld.global.v2.u32 	{%r55, %r56}, [%rd2+8];
	ld.global.v2.u32 	{%r57, %r58}, [%rd2+16];
	st.global.v2.u32 	[%rd2+8], {%r56, %r57};
	shl.b32 	%r59, %r58, 4;
	shl.b32 	%r60, %r54, 1;
	xor.b32  	%r61, %r60, %r59;
	xor.b32  	%r62, %r61, %r54;
	xor.b32  	%r63, %r62, %r58;
	st.global.v2.u32 	[%rd2+16], {%r58, %r63};
	add.s32 	%r64, %r51, 362437;
	st.global.v2.u32 	[%rd2], {%r64, %r55};
	add.s32 	%r65, %r63, %r64;
	cvt.rn.f64.u32 	%fd5, %r65;
	mul.f64 	%fd6, %fd5, 0d3DF0000000000000;
	cvt.rn.f32.f64 	%f3, %fd6;
	add.s32 	%r66, %r131, -1;
	mul.wide.u32 	%rd12, %r66, 4;
	add.s64 	%rd13, %rd1, %rd12;
	st.global.f32 	[%rd13], %f3;
	ld.global.v2.u32 	{%r67, %r68}, [%rd2];
	shr.u32 	%r69, %r68, 2;
	xor.b32  	%r70, %r69, %r68;
	ld.global.v2.u32 	{%r71, %r72}, [%rd2+8];
	ld.global.v2.u32 	{%r73, %r74}, [%rd2+16];
	st.global.v2.u32 	[%rd2+8], {%r72, %r73};
	shl.b32 	%r75, %r74, 4;
	shl.b32 	%r76, %r70, 1;
	xor.b32  	%r77, %r76, %r75;
	xor.b32  	%r78, %r77, %r70;
	xor.b32  	%r79, %r78, %r74;
	st.global.v2.u32 	[%rd2+16], {%r74, %r79};
	add.s32 	%r80, %r67, 362437;
	st.global.v2.u32 	[%rd2], {%r80, %r71};
	add.s32 	%r81, %r79, %r80;
	cvt.rn.f64.u32 	%fd7, %r81;
	mul.f64 	%fd8, %fd7, 0d3DF0000000000000;
	cvt.rn.f32.f64 	%f4, %fd8;
	mul.wide.u32 	%rd14, %r131, 4;
	add.s64 	%rd15, %rd1, %rd14;
	st.global.f32 	[%rd15], %f4;
	add.s32 	%r132, %r132, 4;
	add.s32 	%r131, %r131, 4;
	setp.ne.s32 	%p3, %r132, 0;
	@%p3 bra 	$L__BB1_3;
$L__BB1_4:
	setp.eq.s32 	%p4, %r5, 0;
	@%p4 bra 	$L__BB1_9;
	setp.eq.s32 	%p5, %r5, 1;
	@%p5 bra 	$L__BB1_7;
	ld.global.v2.u32 	{%r82, %r83}, [%rd2];
	shr.u32 	%r84, %r83, 2;
	xor.b32  	%r85, %r84, %r83;
	ld.global.v2.u32 	{%r86, %r87}, [%rd2+8];
	ld.global.v2.u32 	{%r88, %r89}, [%rd2+16];
	st.global.v2.u32 	[%rd2+8], {%r87, %r88};
	shl.b32 	%r90, %r89, 4;
	shl.b32 	%r91, %r85, 1;
	xor.b32  	%r92, %r91, %r90;
	xor.b32  	%r93, %r92, %r85;
	xor.b32  	%r94, %r93, %r89;
	st.global.v2.u32 	[%rd2+16], {%r89, %r94};
	add.s32 	%r95, %r82, 362437;
	st.global.v2.u32 	[%rd2], {%r95, %r86};
	add.s32 	%r96, %r94, %r95;
	cvt.rn.f64.u32 	%fd9, %r96;
	mul.f64 	%fd10, %fd9, 0d3DF0000000000000;
	cvt.rn.f32.f64 	%f5, %fd10;
	add.s32 	%r97, %r134, %r4;
	mul.wide.u32 	%rd16, %r97, 4;
	add.s64 	%rd17, %rd1, %rd16;
	st.global.f32 	[%rd17], %f5;
	ld.global.v2.u32 	{%r98, %r99}, [%rd2];
	shr.u32 	%r100, %r99, 2;
	xor.b32  	%r101, %r100, %r99;
	ld.global.v2.u32 	{%r102, %r103}, [%rd2+8];
	ld.global.v2.u32 	{%r104, %r105}, [%rd2+16];
	st.global.v2.u32 	[%rd2+8], {%r103, %r104};
	shl.b32 	%r106, %r105, 4;
	shl.b32 	%r107, %r101, 1;
	xor.b32  	%r108, %r107, %r106;
	xor.b32  	%r109, %r108, %r101;
	xor.b32  	%r110, %r109, %r105;
	st.global.v2.u32 	[%rd2+16], {%r105, %r110};
	add.s32 	%r111, %r98, 362437;
	st.global.v2.u32 	[%rd2], {%r111, %r102};
	add.s32 	%r112, %r110, %r111;
	cvt.rn.f64.u32 	%fd11, %r112;
	mul.f64 	%fd12, %fd11, 0d3DF0000000000000;
	cvt.rn.f32.f64 	%f6, %fd12;
	add.s32 	%r113, %r97, 1;
	mul.wide.u32 	%rd18, %r113, 4;
	add.s64 	%rd19, %rd1, %rd18;
	st.global.f32 	[%rd19], %f6;
	add.s32 	%r134, %r134, 2;
$L__BB1_7:
	and.b32  	%r114, %r16, 1;
	setp.eq.b32 	%p6, %r114, 1;
	not.pred 	%p7, %p6;
	@%p7 bra 	$L__BB1_9;
	ld.global.v2.u32 	{%r115, %r116}, [%rd2];
	shr.u32 	%r117, %r116, 2;
	xor.b32  	%r118, %r117, %r116;
	ld.global.v2.u32 	{%r119, %r120}, [%rd2+8];
	ld.global.v2.u32 	{%r121, %r122}, [%rd2+16];
	st.global.v2.u32 	[%rd2+8], {%r120, %r121};
	shl.b32 	%r123, %r122, 4;
	shl.b32 	%r124, %r118, 1;
	xor.b32  	%r125, %r124, %r123;
	xor.b32  	%r126, %r125, %r118;
	xor.b32  	%r127, %r126, %r122;
	st.global.v2.u32 	[%rd2+16], {%r122, %r127};
	add.s32 	%r128, %r115, 362437;
	st.global.v2.u32 	[%rd2], {%r128, %r119};
	add.s32 	%r129, %r127, %r128;
	cvt.rn.f64.u32 	%fd13, %r129;
	mul.f64 	%fd14, %fd13, 0d3DF0000000000000;
	cvt.rn.f32.f64 	%f7, %fd14;
	add.s32 	%r130, %r134, %r4;
	mul.wide.u32 	%rd20, %r130, 4;
	add.s64 	%rd21, %rd1, %rd20;
	st.global.f32 	[%rd21], %f7;
$L__BB1_9:
	setp.ne.s32 	%p8, %r1, 0;
	@%p8 bra 	$L__BB1_11;
	cvta.to.global.u64 	%rd22, %rd3;
	mul.wide.u32 	%rd23, %r2, 4;
	add.s64 	%rd24, %rd22, %rd23;
	st.global.u32 	[%rd24], %r2;
$L__BB1_11:
	ret;

}
	// .globl	_Z5bestKPfjjPi
.visible .entry _Z5bestKPfjjPi(
	.param .u64 .ptr .align 1 _Z5bestKPfjjPi_param_0,
	.param .u32 _Z5bestKPfjjPi_param_1,
	.param .u32 _Z5bestKPfjjPi_param_2,
	.param .u64 .ptr .align 1 _Z5bestKPfjjPi_param_3
)
{
	.reg .pred 	%p<26>;
	.reg .b32 	%r<51>;
	.reg .b32 	%f<67>;
	.reg .b64 	%rd<41>;

	ld.param.u64 	%rd6, [_Z5bestKPfjjPi_param_0];
	ld.param.u32 	%r24, [_Z5bestKPfjjPi_param_1];
	ld.param.u32 	%r25, [_Z5bestKPfjjPi_param_2];
	ld.param.u64 	%rd7, [_Z5bestKPfjjPi_param_3];
	cvta.to.global.u64 	%rd1, %rd7;
	cvta.to.global.u64 	%rd2, %rd6;
	setp.eq.s64 	%p1, %rd7, 0;
	@%p1 bra 	$L__BB2_42;
	ld.global.f32 	%f50, [%rd2];
	mov.b32 	%r26, 0;
	st.global.u32 	[%rd1], %r26;
	setp.lt.u32 	%p2, %r24, 2;
	@%p2 bra 	$L__BB2_42;
	mul.lo.s32 	%r1, %r25, %r24;
	add.s32 	%r2, %r24, -1;
	add.s32 	%r28, %r24, -2;
	and.b32  	%r3, %r2, 7;
	setp.lt.u32 	%p3, %r28, 7;
	mov.b32 	%r49, 1;
	@%p3 bra 	$L__BB2_21;
	and.b32  	%r4, %r2, -8;
	mov.b32 	%r47, 1;
$L__BB2_4:
	.pragma "nounroll";
	mul.lo.s32 	%r6, %r1, %r47;
	mul.wide.u32 	%rd8, %r6, 4;
	add.s64 	%rd9, %rd2, %rd8;
	ld.global.f32 	%f34, [%rd9];
	setp.leu.f32 	%p4, %f50, %f34;
	mul.wide.u32 	%rd10, %r47, 4;
	add.s64 	%rd3, %rd2, %rd10;
	@%p4 bra 	$L__BB2_6;
	st.global.u32 	[%rd1], %r47;
	ld.global.f32 	%f50, [%rd3];
$L__BB2_6:
	add.s32 	%r7, %r6, %r1;
	mul.wide.u32 	%rd11, %r7, 4;
	add.s64 	%rd12, %rd2, %rd11;
	ld.global.f32 	%f35, [%rd12];
	setp.leu.f32 	%p5, %f50, %f35;
	@%p5 bra 	$L__BB2_8;
	add.s32 	%r30, %r47, 1;
	st.global.u32 	[%rd1], %r30;
	ld.global.f32 	%f50, [%rd3+4];
$L__BB2_8:
	add.s32 	%r8, %r7, %r1;
	mul.wide.u32 	%rd13, %r8, 4;
	add.s64 	%rd14, %rd2, %rd13;
	ld.global.f32 	%f36, [%rd14];
	setp.leu.f32 	%p6, %f50, %f36;
	@%p6 bra 	$L__BB2_10;
	add.s32 	%r31, %r47, 2;
	st.global.u32 	[%rd1], %r31;
	ld.global.f32 	%f50, [%rd3+8];
$L__BB2_10:
	add.s32 	%r9, %r8, %r1;
	mul.wide.u32 	%rd15, %r9, 4;
	add.s64 	%rd16, %rd2, %rd15;
	ld.global.f32 	%f37, [%rd16];
	setp.leu.f32 	%p7, %f50, %f37;
	@%p7 bra 	$L__BB2_12;
	add.s32 	%r32, %r47, 3;
	st.global.u32 	[%rd1], %r32;
	ld.global.f32 	%f50, [%rd3+12];
$L__BB2_12:
	add.s32 	%r10, %r9, %r1;
	mul.wide.u32 	%rd17, %r10, 4;
	add.s64 	%rd18, %rd2, %rd17;
	ld.global.f32 	%f38, [%rd18];
	setp.leu.f32 	%p8, %f50, %f38;
	@%p8 bra 	$L__BB2_14;
	add.s32 	%r33, %r47, 4;
	st.global.u32 	[%rd1], %r33;
	ld.global.f32 	%f50, [%rd3+16];
$L__BB2_14:
	add.s32 	%r11, %r10, %r1;
	mul.wide.u32 	%rd19, %r11, 4;
	add.s64 	%rd20, %rd2, %rd19;
	ld.global.f32 	%f39, [%rd20];
	setp.leu.f32 	%p9, %f50, %f39;
	@%p9 bra 	$L__BB2_16;
	add.s32 	%r34, %r47, 5;
	st.global.u32 	[%rd1], %r34;
	ld.global.f32 	%f50, [%rd3+20];
$L__BB2_16:
	add.s32 	%r12, %r11, %r1;
	mul.wide.u32 	%rd21, %r12, 4;
	add.s64 	%rd22, %rd2, %rd21;
	ld.global.f32 	%f40, [%rd22];
	setp.leu.f32 	%p10, %f50, %f40;
	@%p10 bra 	$L__BB2_18;
	add.s32 	%r35, %r47, 6;
	st.global.u32 	[%rd1], %r35;
	ld.global.f32 	%f50, [%rd3+24];
$L__BB2_18:
	add.s32 	%r36, %r12, %r1;
	mul.wide.u32 	%rd23, %r36, 4;
	add.s64 	%rd24, %rd2, %rd23;
	ld.global.f32 	%f41, [%rd24];
	setp.leu.f32 	%p11, %f50, %f41;
	@%p11 bra 	$L__BB2_20;
	add.s32 	%r37, %r47, 7;
	st.global.u32 	[%rd1], %r37;
	ld.global.f32 	%f50, [%rd3+28];
$L__BB2_20:
	add.s32 	%r49, %r47, 8;
	add.s32 	%r38, %r47, 7;
	setp.ne.s32 	%p12, %r38, %r4;
	mov.u32 	%r47, %r49;
	@%p12 bra 	$L__BB2_4;
$L__BB2_21:
	setp.eq.s32 	%p13, %r3, 0;
	@%p13 bra 	$L__BB2_42;
	and.b32  	%r15, %r2, 3;
	setp.lt.u32 	%p14, %r3, 4;
	@%p14 bra 	$L__BB2_32;
	mul.lo.s32 	%r16, %r1, %r49;
	mul.wide.u32 	%rd25, %r16, 4;
	add.s64 	%rd26, %rd2, %rd25;
	ld.global.f32 	%f42, [%rd26];
	setp.leu.f32 	%p15, %f50, %f42;
	mul.wide.u32 	%rd27, %r49, 4;
	add.s64 	%rd4, %rd2, %rd27;
	@%p15 bra 	$L__BB2_25;
	st.global.u32 	[%rd1], %r49;
	ld.global.f32 	%f50, [%rd4];
$L__BB2_25:
	add.s32 	%r17, %r16, %r1;
	mul.wide.u32 	%rd28, %r17, 4;
	add.s64 	%rd29, %rd2, %rd28;
	ld.global.f32 	%f43, [%rd29];
	setp.leu.f32 	%p16, %f50, %f43;
	@%p16 bra 	$L__BB2_27;
	add.s32 	%r39, %r49, 1;
	st.global.u32 	[%rd1], %r39;
	ld.global.f32 	%f50, [%rd4+4];
$L__BB2_27:
	add.s32 	%r18, %r17, %r1;
	mul.wide.u32 	%rd30, %r18, 4;
	add.s64 	%rd31, %rd2, %rd30;
	ld.global.f32 	%f44, [%rd31];
	setp.leu.f32 	%p17, %f50, %f44;
	@%p17 bra 	$L__BB2_29;
	add.s32 	%r40, %r49, 2;
	st.global.u32 	[%rd1], %r40;
	ld.global.f32 	%f50, [%rd4+8];
$L__BB2_29:
	add.s32 	%r41, %r18, %r1;
	mul.wide.u32 	%rd32, %r41, 4;
	add.s64 	%rd33, %rd2, %rd32;
	ld.global.f32 	%f45, [%rd33];
	setp.leu.f32 	%p18, %f50, %f45;
	@%p18 bra 	$L__BB2_31;
	add.s32 	%r42, %r49, 3;
	st.global.u32 	[%rd1], %r42;
	ld.global.f32 	%f50, [%rd4+12];
$L__BB2_31:
	add.s32 	%r49, %r49, 4;
$L__BB2_32:
	setp.eq.s32 	%p19, %r15, 0;
	@%p19 bra 	$L__BB2_42;
	setp.eq.s32 	%p20, %r15, 1;
	@%p20 bra 	$L__BB2_39;
	mul.lo.s32 	%r21, %r1, %r49;
	mul.wide.u32 	%rd34, %r21, 4;
	add.s64 	%rd35, %rd2, %rd34;
	ld.global.f32 	%f46, [%rd35];
	setp.leu.f32 	%p21, %f50, %f46;
	mul.wide.u32 	%rd36, %r49, 4;
	add.s64 	%rd5, %rd2, %rd36;
	@%p21 bra 	$L__BB2_36;
	st.global.u32 	[%rd1], %r49;
	ld.global.f32 	%f50, [%rd5];
$L__BB2_36:
	add.s32 	%r43, %r21, %r1;
	mul.wide.u32 	%rd37, %r43, 4;
	add.s64 	%rd38, %rd2, %rd37;
	ld.global.f32 	%f47, [%rd38];
	setp.leu.f32 	%p22, %f50, %f47;
	@%p22 bra 	$L__BB2_38;
	add.s32 	%r44, %r49, 1;
	st.global.u32 	[%rd1], %r44;
	ld.global.f32 	%f50, [%rd5+4];
$L__BB2_38:
	add.s32 	%r49, %r49, 2;
$L__BB2_39:
	and.b32  	%r45, %r2, 1;
	setp.eq.b32 	%p23, %r45, 1;
	not.pred 	%p24, %p23;
	@%p24 bra 	$L__BB2_42;
	mul.lo.s32 	%r46, %r1, %r49;
	mul.wide.u32 	%rd39, %r46, 4;
	add.s64 	%rd40, %rd2, %rd39;
	ld.global.f32 	%f48, [%rd40];
	setp.leu.f32 	%p25, %f50, %f48;
	@%p25 bra 	$L__BB2_42;
	st.global.u32 	[%rd1], %r49;
$L__BB2_42:
	ret;

}
	// .globl	_Z9offspringPfS_PiS0_iiifjP17curandStateXORWOWS2_
.visible .entry _Z9offspringPfS_PiS0_iiifjP17curandStateXORWOWS2_(
	.param .u64 .ptr .align 1 _Z9offspringPfS_PiS0_iiifjP17curandStateXORWOWS2__param_0,
	.param .u64 .ptr .align 1 _Z9offspringPfS_PiS0_iiifjP17curandStateXORWOWS2__param_1,
	.param .u64 .ptr .align 1 _Z9offspringPfS_PiS0_iiifjP17curandStateXORWOWS2__param_2,
	.param .u64 .ptr .align 1 _Z9offspringPfS_PiS0_iiifjP17curandStateXORWOWS2__param_3,
	.param .u32 _Z9offspringPfS_PiS0_iiifjP17curandStateXORWOWS2__param_4,
	.param .u32 _Z9offspringPfS_PiS0_iiifjP17curandStateXORWOWS2__param_5,
	.param .u32 _Z9offspringPfS_PiS0_iiifjP17curandStateXORWOWS2__param_6,
	.param .f32 _Z9offspringPfS_PiS0_iiifjP17curandStateXORWOWS2__param_7,
	.param .u32 _Z9offspringPfS_PiS0_iiifjP17curandStateXORWOWS2__param_8,
	.param .u64 .ptr .align 1 _Z9offspringPfS_PiS0_iiifjP17curandStateXORWOWS2__param_9,
	.param .u64 .ptr .align 1 _Z9offspringPfS_PiS0_iiifjP17curandStateXORWOWS2__param_10
)
{
	.reg .pred 	%p<14>;
	.reg .b32 	%r<101>;
	.reg .b32 	%f<6>;
	.reg .b64 	%rd<35>;
	.reg .b64 	%fd<5>;
	// demoted variable
	.shared .align 4 .u32 _ZZ9offspringPfS_PiS0_iiifjP17curandStateXORWOWS2_E11eliteParent;
	// demoted variable
	.shared .align 4 .u32 _ZZ9offspringPfS_PiS0_iiifjP17curandStateXORWOWS2_E14nonEliteParent;
	ld.param.u64 	%rd10, [_Z9offspringPfS_PiS0_iiifjP17curandStateXORWOWS2__param_0];
	ld.param.u64 	%rd11, [_Z9offspringPfS_PiS0_iiifjP17curandStateXORWOWS2__param_1];
	ld.param.u64 	%rd12, [_Z9offspringPfS_PiS0_iiifjP17curandStateXORWOWS2__param_2];
	ld.param.u64 	%rd8, [_Z9offspringPfS_PiS0_iiifjP17curandStateXORWOWS2__param_3];
	ld.param.u32 	%r17, [_Z9offspringPfS_PiS0_iiifjP17curandStateXORWOWS2__param_4];
	ld.param.u32 	%r18, [_Z9offspringPfS_PiS0_iiifjP17curandStateXORWOWS2__param_5];
	ld.param.u32 	%r19, [_Z9offspringPfS_PiS0_iiifjP17curandStateXORWOWS2__param_6];
	ld.param.f32 	%f1, [_Z9offspringPfS_PiS0_iiifjP17curandStateXORWOWS2__param_7];
	ld.param.u32 	%r20, [_Z9offspringPfS_PiS0_iiifjP17curandStateXORWOWS2__param_8];
	ld.param.u64 	%rd13, [_Z9offspringPfS_PiS0_iiifjP17curandStateXORWOWS2__param_9];
	ld.param.u64 	%rd9, [_Z9offspringPfS_PiS0_iiifjP17curandStateXORWOWS2__param_10];
	cvta.to.global.u64 	%rd1, %rd10;
	cvta.to.global.u64 	%rd2, %rd12;
	cvta.to.global.u64 	%rd3, %rd11;
	cvta.to.global.u64 	%rd4, %rd13;
	mov.u32 	%r1, %tid.x;
	mov.u32 	%r2, %ctaid.x;
	mov.u32 	%r3, %ntid.x;
	mad.lo.s32 	%r96, %r2, %r3, %r1;
	setp.ge.u32 	%p1, %r2, %r18;
	@%p1 bra 	$L__BB3_4;
	setp.ge.u32 	%p11, %r96, %r20;
	@%p11 bra 	$L__BB3_13;
	mul.wide.u32 	%rd27, %r2, 4;
	add.s64 	%rd5, %rd2, %rd27;
	mov.b32 	%r97, 0;
$L__BB3_3:
	ld.global.u32 	%r93, [%rd5];
	mad.lo.s32 	%r94, %r97, %r3, %r1;
	mad.lo.s32 	%r95, %r93, %r20, %r94;
	mul.wide.u32 	%rd28, %r95, 4;
	add.s64 	%rd29, %rd1, %rd28;
	ld.global.f32 	%f5, [%rd29];
	mul.wide.u32 	%rd30, %r96, 4;
	add.s64 	%rd31, %rd3, %rd30;
	st.global.f32 	[%rd31], %f5;
	add.s32 	%r96, %r96, %r3;
	add.s32 	%r97, %r97, 1;
	setp.lt.u32 	%p12, %r96, %r20;
	@%p12 bra 	$L__BB3_3;
	bra.uni 	$L__BB3_13;
$L__BB3_4:
	sub.s32 	%r21, %r17, %r19;
	setp.ge.u32 	%p2, %r2, %r21;
	@%p2 bra 	$L__BB3_10;
	setp.ne.s32 	%p7, %r1, 0;
	@%p7 bra 	$L__BB3_7;
	shl.b32 	%r37, %r2, 1;
	cvta.to.global.u64 	%rd17, %rd9;
	mul.wide.u32 	%rd18, %r37, 48;
	add.s64 	%rd19, %rd17, %rd18;
	ld.global.v2.u32 	{%r38, %r39}, [%rd19];
	shr.u32 	%r40, %r39, 2;
	xor.b32  	%r41, %r40, %r39;
	ld.global.v2.u32 	{%r42, %r43}, [%rd19+8];
	ld.global.v2.u32 	{%r44, %r45}, [%rd19+16];
	st.global.v2.u32 	[%rd19+8], {%r43, %r44};
	shl.b32 	%r46, %r45, 4;
	shl.b32 	%r47, %r41, 1;
	xor.b32  	%r48, %r47, %r46;
	xor.b32  	%r49, %r48, %r41;
	xor.b32  	%r50, %r49, %r45;
	st.global.v2.u32 	[%rd19+16], {%r45, %r50};
	add.s32 	%r51, %r38, 362437;
	st.global.v2.u32 	[%rd19], {%r51, %r42};
	add.s32 	%r52, %r50, %r51;
	rem.u32 	%r53, %r52, %r18;
	st.shared.u32 	[_ZZ9offspringPfS_PiS0_iiifjP17curandStateXORWOWS2_E11eliteParent], %r53;
	ld.global.v2.u32 	{%r54, %r55}, [%rd19+48];
	shr.u32 	%r56, %r55, 2;
	xor.b32  	%r57, %r56, %r55;
	ld.global.v2.u32 	{%r58, %r59}, [%rd19+56];
	ld.global.v2.u32 	{%r60, %r61}, [%rd19+64];
	st.global.v2.u32 	[%rd19+56], {%r59, %r60};
	shl.b32 	%r62, %r61, 4;
	shl.b32 	%r63, %r57, 1;
	xor.b32  	%r64, %r63, %r62;
	xor.b32  	%r65, %r64, %r57;
	xor.b32  	%r66, %r65, %r61;
	st.global.v2.u32 	[%rd19+64], {%r61, %r66};
	add.s32 	%r67, %r54, 362437;
	st.global.v2.u32 	[%rd19+48], {%r67, %r58};
	add.s32 	%r68, %r66, %r67;
	sub.s32 	%r69, %r17, %r18;
	rem.u32 	%r70, %r68, %r69;
	add.s32 	%r71, %r70, %r18;
	st.shared.u32 	[_ZZ9offspringPfS_PiS0_iiifjP17curandStateXORWOWS2_E14nonEliteParent], %r71;
$L__BB3_7:
	bar.sync 	0;
	setp.ge.u32 	%p8, %r96, %r20;
	@%p8 bra 	$L__BB3_13;
	mul.wide.u32 	%rd20, %r96, 48;
	add.s64 	%rd6, %rd4, %rd20;
	ld.shared.u32 	%r9, [_ZZ9offspringPfS_PiS0_iiifjP17curandStateXORWOWS2_E11eliteParent];
	mov.b32 	%r99, 0;
	ld.shared.u32 	%r10, [_ZZ9offspringPfS_PiS0_iiifjP17curandStateXORWOWS2_E14nonEliteParent];
$L__BB3_9:
	ld.global.v2.u32 	{%r73, %r74}, [%rd6];
	shr.u32 	%r75, %r74, 2;
	xor.b32  	%r76, %r75, %r74;
	ld.global.v2.u32 	{%r77, %r78}, [%rd6+8];
	ld.global.v2.u32 	{%r79, %r80}, [%rd6+16];
	st.global.v2.u32 	[%rd6+8], {%r78, %r79};
	shl.b32 	%r81, %r80, 4;
	shl.b32 	%r82, %r76, 1;
	xor.b32  	%r83, %r82, %r81;
	xor.b32  	%r84, %r83, %r76;
	xor.b32  	%r85, %r84, %r80;
	st.global.v2.u32 	[%rd6+16], {%r80, %r85};
	add.s32 	%r86, %r73, 362437;
	st.global.v2.u32 	[%rd6], {%r86, %r77};
	add.s32 	%r87, %r85, %r86;
	cvt.rn.f64.u32 	%fd3, %r87;
	mul.f64 	%fd4, %fd3, 0d3DF0000000000000;
	cvt.rn.f32.f64 	%f3, %fd4;
	setp.gt.f32 	%p9, %f1, %f3;
	selp.b32 	%r88, %r9, %r10, %p9;
	mul.wide.s32 	%rd21, %r88, 4;
	add.s64 	%rd22, %rd2, %rd21;
	ld.global.u32 	%r89, [%rd22];
	mad.lo.s32 	%r90, %r99, %r3, %r1;
	mad.lo.s32 	%r91, %r89, %r20, %r90;
	mul.wide.u32 	%rd23, %r91, 4;
	add.s64 	%rd24, %rd1, %rd23;
	ld.global.f32 	%f4, [%rd24];
	mul.wide.u32 	%rd25, %r96, 4;
	add.s64 	%rd26, %rd3, %rd25;
	st.global.f32 	[%rd26], %f4;
	add.s32 	%r96, %r96, %r3;
	add.s32 	%r99, %r99, 1;
	setp.lt.u32 	%p10, %r96, %r20;
	@%p10 bra 	$L__BB3_9;
	bra.uni 	$L__BB3_13;
$L__BB3_10:
	setp.ge.u32 	%p3, %r2, %r17;
	setp.ge.u32 	%p4, %r96, %r20;
	or.pred  	%p5, %p3, %p4;
	@%p5 bra 	$L__BB3_13;
	mul.wide.u32 	%rd14, %r96, 48;
	add.s64 	%rd7, %rd4, %rd14;
$L__BB3_12:
	ld.global.v2.u32 	{%r22, %r23}, [%rd7];
	shr.u32 	%r24, %r23, 2;
	xor.b32  	%r25, %r24, %r23;
	ld.global.v2.u32 	{%r26, %r27}, [%rd7+8];
	ld.global.v2.u32 	{%r28, %r29}, [%rd7+16];
	st.global.v2.u32 	[%rd7+8], {%r27, %r28};
	shl.b32 	%r30, %r29, 4;
	shl.b32 	%r31, %r25, 1;
	xor.b32  	%r32, %r31, %r30;
	xor.b32  	%r33, %r32, %r25;
	xor.b32  	%r34, %r33, %r29;
	st.global.v2.u32 	[%rd7+16], {%r29, %r34};
	add.s32 	%r35, %r22, 362437;
	st.global.v2.u32 	[%rd7], {%r35, %r26};
	add.s32 	%r36, %r34, %r35;
	cvt.rn.f64.u32 	%fd1, %r36;
	mul.f64 	%fd2, %fd1, 0d3DF0000000000000;
	cvt.rn.f32.f64 	%f2, %fd2;
	mul.wide.u32 	%rd15, %r96, 4;
	add.s64 	%rd16, %rd3, %rd15;
	st.global.f32 	[%rd16], %f2;
	add.s32 	%r96, %r96, %r3;
	setp.lt.u32 	%p6, %r96, %r20;
	@%p6 bra 	$L__BB3_12;
$L__BB3_13:
	setp.ne.s32 	%p13, %r1, 0;
	@%p13 bra 	$L__BB3_15;
	cvta.to.global.u64 	%rd32, %rd8;
	mul.wide.u32 	%rd33, %r2, 4;
	add.s64 	%rd34, %rd32, %rd33;
	st.global.u32 	[%rd34], %r2;
$L__BB3_15:
	ret;

}
	// .globl	_ZN3cub18CUB_300001_SM_10006detail11EmptyKernelIvEEvv
.visible .entry _ZN3cub18CUB_300001_SM_10006detail11EmptyKernelIvEEvv()
{


	ret;

}


// ===== COMPILED SASS (sm_100) =====

	.target	sm_100

	.elftype	@"ET_EXEC"


//--------------------- .note.nv.tkinfo           --------------------------
	.section	.note.nv.tkinfo,"",@"SHT_NOTE"
	.sectionflags	@"SHF_NOTE_NV_TKINFO"
	.tkinfo
        /*0018*/ 	.word	0x00000002
        /*0030*/ 	.string	""
        /*0030*/ 	.string	"ptxas"
        /*0030*/ 	.string	"Cuda compilation tools, release 13.0, V13.0.88"
        /*0030*/ 	.string	"Build cuda_13.0.r13.0/compiler.36424714_0"
        /*0030*/ 	.string	"-arch sm_100 -m 64 "



//--------------------- .note.nv.cuinfo           --------------------------
	.section	.note.nv.cuinfo,"",@"SHT_NOTE"
	.sectionflags	@"SHF_NOTE_NV_CUINFO"
        /*0018*/ 	.short	0x0002
        /*001a*/ 	.short	0x0064
        /*001c*/ 	.short	0x0082
	.zero		2


//--------------------- .nv.info                  --------------------------
	.section	.nv.info,"",@"SHT_CUDA_INFO"
	.align	4


	//----- nvinfo : EIATTR_REGCOUNT
	.align		4
        /*0000*/ 	.byte	0x04, 0x2f
        /*0002*/ 	.short	(.L_50 - .L_49)
	.align		4
.L_49:
        /*0004*/ 	.word	index@(_Z12setup_kernelP17curandStateXORWOWS0_i)
        /*0008*/ 	.word	0x00000020


	//----- nvinfo : EIATTR_FRAME_SIZE
	.align		4
.L_50:
        /*000c*/ 	.byte	0x04, 0x11
        /*000e*/ 	.short	(.L_52 - .L_51)
	.align		4
.L_51:
        /*0010*/ 	.word	index@(_Z12setup_kernelP17curandStateXORWOWS0_i)
        /*0014*/ 	.word	0x00000000


	//----- nvinfo : EIATTR_REGCOUNT
	.align		4
.L_52:
        /*0018*/ 	.byte	0x04, 0x2f
        /*001a*/ 	.short	(.L_54 - .L_53)
	.align		4
.L_53:
        /*001c*/ 	.word	index@(_Z7gpuInitPfPiP17curandStateXORWOWi)
        /*0020*/ 	.word	0x00000020


	//----- nvinfo : EIATTR_FRAME_SIZE
	.align		4
.L_54:
        /*0024*/ 	.byte	0x04, 0x11
        /*0026*/ 	.short	(.L_56 - .L_55)
	.align		4
.L_55:
        /*0028*/ 	.word	index@(_Z7gpuInitPfPiP17curandStateXORWOWi)
        /*002c*/ 	.word	0x00000000


	//----- nvinfo : EIATTR_REGCOUNT
	.align		4
.L_56:
        /*0030*/ 	.byte	0x04, 0x2f
        /*0032*/ 	.short	(.L_58 - .L_57)
	.align		4
.L_57:
        /*0034*/ 	.word	index@(_Z5bestKPfjjPi)
        /*0038*/ 	.word	0x00000018


	//----- nvinfo : EIATTR_FRAME_SIZE
	.align		4
.L_58:
        /*003c*/ 	.byte	0x04, 0x11
        /*003e*/ 	.short	(.L_60 - .L_59)
	.align		4
.L_59:
        /*0040*/ 	.word	index@(_Z5bestKPfjjPi)
        /*0044*/ 	.word	0x00000000


	//----- nvinfo : EIATTR_REGCOUNT
	.align		4
.L_60:
        /*0048*/ 	.byte	0x04, 0x2f
        /*004a*/ 	.short	(.L_62 - .L_61)
	.align		4
.L_61:
        /*004c*/ 	.word	index@(_Z9offspringPfS_PiS0_iiifjP17curandStateXORWOWS2_)
        /*0050*/ 	.word	0x00000020


	//----- nvinfo : EIATTR_FRAME_SIZE
	.align		4
.L_62:
        /*0054*/ 	.byte	0x04, 0x11
        /*0056*/ 	.short	(.L_64 - .L_63)
	.align		4
.L_63:
        /*0058*/ 	.word	index@(_Z9offspringPfS_PiS0_iiifjP17curandStateXORWOWS2_)
        /*005c*/ 	.word	0x00000000


	//----- nvinfo : EIATTR_REGCOUNT
	.align		4
.L_64:
        /*0060*/ 	.byte	0x04, 0x2f
        /*0062*/ 	.short	(.L_66 - .L_65)
	.align		4
.L_65:
        /*0064*/ 	.word	index@(_ZN3cub18CUB_300001_SM_10006detail11EmptyKernelIvEEvv)
        /*0068*/ 	.word	0x00000004


	//----- nvinfo : EIATTR_FRAME_SIZE
	.align		4
.L_66:
        /*006c*/ 	.byte	0x04, 0x11
        /*006e*/ 	.short	(.L_68 - .L_67)
	.align		4
.L_67:
        /*0070*/ 	.word	index@(_ZN3cub18CUB_300001_SM_10006detail11EmptyKernelIvEEvv)
        /*0074*/ 	.word	0x00000000


	//----- nvinfo : EIATTR_MIN_STACK_SIZE
	.align		4
.L_68:
        /*0078*/ 	.byte	0x04, 0x12
        /*007a*/ 	.short	(.L_70 - .L_69)
	.align		4
.L_69:
        /*007c*/ 	.word	index@(_ZN3cub18CUB_300001_SM_10006detail11EmptyKernelIvEEvv)
        /*0080*/ 	.word	0x00000000


	//----- nvinfo : EIATTR_MIN_STACK_SIZE
	.align		4
.L_70:
        /*0084*/ 	.byte	0x04, 0x12
        /*0086*/ 	.short	(.L_72 - .L_71)
	.align		4
.L_71:
        /*0088*/ 	.word	index@(_Z9offspringPfS_PiS0_iiifjP17curandStateXORWOWS2_)
        /*008c*/ 	.word	0x00000000


	//----- nvinfo : EIATTR_MIN_STACK_SIZE
	.align		4
.L_72:
        /*0090*/ 	.byte	0x04, 0x12
        /*0092*/ 	.short	(.L_74 - .L_73)
	.align		4
.L_73:
        /*0094*/ 	.word	index@(_Z5bestKPfjjPi)
        /*0098*/ 	.word	0x00000000


	//----- nvinfo : EIATTR_MIN_STACK_SIZE
	.align		4
.L_74:
        /*009c*/ 	.byte	0x04, 0x12
        /*009e*/ 	.short	(.L_76 - .L_75)
	.align		4
.L_75:
        /*00a0*/ 	.word	index@(_Z7gpuInitPfPiP17curandStateXORWOWi)
        /*00a4*/ 	.word	0x00000000


	//----- nvinfo : EIATTR_MIN_STACK_SIZE
	.align		4
.L_76:
        /*00a8*/ 	.byte	0x04, 0x12
        /*00aa*/ 	.short	(.L_78 - .L_77)
	.align		4
.L_77:
        /*00ac*/ 	.word	index@(_Z12setup_kernelP17curandStateXORWOWS0_i)
        /*00b0*/ 	.word	0x00000000
.L_78:


//--------------------- .nv.compat                --------------------------
	.section	.nv.compat,"",@"SHT_CUDA_COMPAT_INFO"
	.align	4
        /*0000*/ 	.byte	0x02, 0x09, 0x00, 0x00, 0x02, 0x02, 0x01, 0x00, 0x02, 0x05, 0x05, 0x00, 0x03, 0x07, 0x01, 0x01
        /*0010*/ 	.byte	0x02, 0x03, 0x00, 0x00, 0x02, 0x06, 0x01, 0x00, 0x04, 0x0b, 0x08, 0x00, 0x01, 0x00, 0x00, 0x00
        /*0020*/ 	.byte	0x00, 0x00, 0x00, 0x00


//--------------------- .nv.info._ZN3cub18CUB_300001_SM_10006detail11EmptyKernelIvEEvv --------------------------
	.section	.nv.info._ZN3cub18CUB_300001_SM_10006detail11EmptyKernelIvEEvv,"",@"SHT_CUDA_INFO"
	.sectionflags	@""
	.align	4


	//----- nvinfo : EIATTR_CUDA_API_VERSION
	.align		4
        /*0000*/ 	.byte	0x04, 0x37
        /*0002*/ 	.short	(.L_80 - .L_79)
.L_79:
        /*0004*/ 	.word	0x00000082


	//----- nvinfo : EIATTR_SPARSE_MMA_MASK
	.align		4
.L_80:
        /*0008*/ 	.byte	0x03, 0x50
        /*000a*/ 	.short	0x0000


	//----- nvinfo : EIATTR_MAXREG_COUNT
	.align		4
        /*000c*/ 	.byte	0x03, 0x1b
        /*000e*/ 	.short	0x00ff


	//----- nvinfo : EIATTR_MERCURY_ISA_VERSION
	.align		4
        /*0010*/ 	.byte	0x03, 0x5f
        /*0012*/ 	.short	0x0101


	//----- nvinfo : EIATTR_VRC_CTA_INIT_COUNT
	.align		4
        /*0014*/ 	.byte	0x02, 0x4a
	.zero		1
	.zero		1


	//----- nvinfo : EIATTR_EXIT_INSTR_OFFSETS
	.align		4
        /*0018*/ 	.byte	0x04, 0x1c
        /*001a*/ 	.short	(.L_82 - .L_81)


	//   ....[0]....
.L_81:
        /*001c*/ 	.word	0x00000010


	//----- nvinfo : EIATTR_SW_WAR
	.align		4
.L_82:
        /*0020*/ 	.byte	0x04, 0x36
        /*0022*/ 	.short	(.L_84 - .L_83)
.L_83:
        /*0024*/ 	.word	0x00000008
.L_84:


//--------------------- .nv.info._Z9offspringPfS_PiS0_iiifjP17curandStateXORWOWS2_ --------------------------
	.section	.nv.info._Z9offspringPfS_PiS0_iiifjP17curandStateXORWOWS2_,"",@"SHT_CUDA_INFO"
	.sectionflags	@""
	.align	4


	//----- nvinfo : EIATTR_CUDA_API_VERSION
	.align		4
        /*0000*/ 	.byte	0x04, 0x37
        /*0002*/ 	.short	(.L_86 - .L_85)
.L_85:
        /*0004*/ 	.word	0x00000082


	//----- nvinfo : EIATTR_KPARAM_INFO
	.align		4
.L_86:
        /*0008*/ 	.byte	0x04, 0x17
        /*000a*/ 	.short	(.L_88 - .L_87)
.L_87:
        /*000c*/ 	.word	0x00000000
        /*0010*/ 	.short	0x000a
        /*0012*/ 	.short	0x0040
        /*0014*/ 	.byte	0x00, 0xf5, 0x21, 0x00


	//----- nvinfo : EIATTR_KPARAM_INFO
	.align		4
.L_88:
        /*0018*/ 	.byte	0x04, 0x17
        /*001a*/ 	.short	(.L_90 - .L_89)
.L_89:
        /*001c*/ 	.word	0x00000000
        /*0020*/ 	.short	0x0009
        /*0022*/ 	.short	0x0038
        /*0024*/ 	.byte	0x00, 0xf5, 0x21, 0x00


	//----- nvinfo : EIATTR_KPARAM_INFO
	.align		4
.L_90:
        /*0028*/ 	.byte	0x04, 0x17
        /*002a*/ 	.short	(.L_92 - .L_91)
.L_91:
        /*002c*/ 	.word	0x00000000
        /*0030*/ 	.short	0x0008
        /*0032*/ 	.short	0x0030
        /*0034*/ 	.byte	0x00, 0xf0, 0x11, 0x00


	//----- nvinfo : EIATTR_KPARAM_INFO
	.align		4
.L_92:
        /*0038*/ 	.byte	0x04, 0x17
        /*003a*/ 	.short	(.L_94 - .L_93)
.L_93:
        /*003c*/ 	.word	0x00000000
        /*0040*/ 	.short	0x0007
        /*0042*/ 	.short	0x002c
        /*0044*/ 	.byte	0x00, 0xf0, 0x11, 0x00


	//----- nvinfo : EIATTR_KPARAM_INFO
	.align		4
.L_94:
        /*0048*/ 	.byte	0x04, 0x17
        /*004a*/ 	.short	(.L_96 - .L_95)
.L_95:
        /*004c*/ 	.word	0x00000000
        /*0050*/ 	.short	0x0006
        /*0052*/ 	.short	0x0028
        /*0054*/ 	.byte	0x00, 0xf0, 0x11, 0x00


	//----- nvinfo : EIATTR_KPARAM_INFO
	.align		4
.L_96:
        /*0058*/ 	.byte	0x04, 0x17
        /*005a*/ 	.short	(.L_98 - .L_97)
.L_97:
        /*005c*/ 	.word	0x00000000
        /*0060*/ 	.short	0x0005
        /*0062*/ 	.short	0x0024
        /*0064*/ 	.byte	0x00, 0xf0, 0x11, 0x00


	//----- nvinfo : EIATTR_KPARAM_INFO
	.align		4
.L_98:
        /*0068*/ 	.byte	0x04, 0x17
        /*006a*/ 	.short	(.L_100 - .L_99)
.L_99:
        /*006c*/ 	.word	0x00000000
        /*0070*/ 	.short	0x0004
        /*0072*/ 	.short	0x0020
        /*0074*/ 	.byte	0x00, 0xf0, 0x11, 0x00


	//----- nvinfo : EIATTR_KPARAM_INFO
	.align		4
.L_100:
        /*0078*/ 	.byte	0x04, 0x17
        /*007a*/ 	.short	(.L_102 - .L_101)
.L_101:
        /*007c*/ 	.word	0x00000000
        /*0080*/ 	.short	0x0003
        /*0082*/ 	.short	0x0018
        /*0084*/ 	.byte	0x00, 0xf5, 0x21, 0x00


	//----- nvinfo : EIATTR_KPARAM_INFO
	.align		4
.L_102:
        /*0088*/ 	.byte	0x04, 0x17
        /*008a*/ 	.short	(.L_104 - .L_103)
.L_103:
        /*008c*/ 	.word	0x00000000
        /*0090*/ 	.short	0x0002
        /*0092*/ 	.short	0x0010
        /*0094*/ 	.byte	0x00, 0xf5, 0x21, 0x00


	//----- nvinfo : EIATTR_KPARAM_INFO
	.align		4
.L_104:
        /*0098*/ 	.byte	0x04, 0x17
        /*009a*/ 	.short	(.L_106 - .L_105)
.L_105:
        /*009c*/ 	.word	0x00000000
        /*00a0*/ 	.short	0x0001
        /*00a2*/ 	.short	0x0008
        /*00a4*/ 	.byte	0x00, 0xf5, 0x21, 0x00


	//----- nvinfo : EIATTR_KPARAM_INFO
	.align		4
.L_106:
        /*00a8*/ 	.byte	0x04, 0x17
        /*00aa*/ 	.short	(.L_108 - .L_107)
.L_107:
        /*00ac*/ 	.word	0x00000000
        /*00b0*/ 	.short	0x0000
        /*00b2*/ 	.short	0x0000
        /*00b4*/ 	.byte	0x00, 0xf5, 0x21, 0x00


	//----- nvinfo : EIATTR_SPARSE_MMA_MASK
	.align		4
.L_108:
        /*00b8*/ 	.byte	0x03, 0x50
        /*00ba*/ 	.short	0x0000


	//----- nvinfo : EIATTR_MAXREG_COUNT
	.align		4
        /*00bc*/ 	.byte	0x03, 0x1b
        /*00be*/ 	.short	0x00ff


	//----- nvinfo : EIATTR_NUM_BARRIERS
	.align		4
        /*00c0*/ 	.byte	0x02, 0x4c
        /*00c2*/ 	.byte	0x01
	.zero		1


	//----- nvinfo : EIATTR_MERCURY_ISA_VERSION
	.align		4
        /*00c4*/ 	.byte	0x03, 0x5f
        /*00c6*/ 	.short	0x0101


	//----- nvinfo : EIATTR_VRC_CTA_INIT_COUNT
	.align		4
        /*00c8*/ 	.byte	0x02, 0x4a
	.zero		1
	.zero		1


	//----- nvinfo : EIATTR_EXIT_INSTR_OFFSETS
	.align		4
        /*00cc*/ 	.byte	0x04, 0x1c
        /*00ce*/ 	.short	(.L_110 - .L_109)


	//   ....[0]....
.L_109:
        /*00d0*/ 	.word	0x00000d10


	//   ....[1]....
        /*00d4*/ 	.word	0x00000d50


	//----- nvinfo : EIATTR_CRS_STACK_SIZE
	.align		4
.L_110:
        /*00d8*/ 	.byte	0x04, 0x1e
        /*00da*/ 	.short	(.L_112 - .L_111)
.L_111:
        /*00dc*/ 	.word	0x00000000


	//----- nvinfo : EIATTR_CBANK_PARAM_SIZE
	.align		4
.L_112:
        /*00e0*/ 	.byte	0x03, 0x19
        /*00e2*/ 	.short	0x0048


	//----- nvinfo : EIATTR_PARAM_CBANK
	.align		4
        /*00e4*/ 	.byte	0x04, 0x0a
        /*00e6*/ 	.short	(.L_114 - .L_113)
	.align		4
.L_113:
        /*00e8*/ 	.word	index@(.nv.constant0._Z9offspringPfS_PiS0_iiifjP17curandStateXORWOWS2_)
        /*00ec*/ 	.short	0x0380
        /*00ee*/ 	.short	0x0048


	//----- nvinfo : EIATTR_SW_WAR
	.align		4
.L_114:
        /*00f0*/ 	.byte	0x04, 0x36
        /*00f2*/ 	.short	(.L_116 - .L_115)
.L_115:
        /*00f4*/ 	.word	0x00000008
.L_116:


//--------------------- .nv.info._Z5bestKPfjjPi   --------------------------
	.section	.nv.info._Z5bestKPfjjPi,"",@"SHT_CUDA_INFO"
	.sectionflags	@""
	.align	4


	//----- nvinfo : EIATTR_CUDA_API_VERSION
	.align		4
        /*0000*/ 	.byte	0x04, 0x37
        /*0002*/ 	.short	(.L_118 - .L_117)
.L_117:
        /*0004*/ 	.word	0x00000082


	//----- nvinfo : EIATTR_KPARAM_INFO
	.align		4
.L_118:
        /*0008*/ 	.byte	0x04, 0x17
        /*000a*/ 	.short	(.L_120 - .L_119)
.L_119:
        /*000c*/ 	.word	0x00000000
        /*0010*/ 	.short	0x0003
        /*0012*/ 	.short	0x0010
        /*0014*/ 	.byte	0x00, 0xf5, 0x21, 0x00


	//----- nvinfo : EIATTR_KPARAM_INFO
	.align		4
.L_120:
        /*0018*/ 	.byte	0x04, 0x17
        /*001a*/ 	.short	(.L_122 - .L_121)
.L_121:
        /*001c*/ 	.word	0x00000000
        /*0020*/ 	.short	0x0002
        /*0022*/ 	.short	0x000c
        /*0024*/ 	.byte	0x00, 0xf0, 0x11, 0x00


	//----- nvinfo : EIATTR_KPARAM_INFO
	.align		4
.L_122:
        /*0028*/ 	.byte	0x04, 0x17
        /*002a*/ 	.short	(.L_124 - .L_123)
.L_123:
        /*002c*/ 	.word	0x00000000
        /*0030*/ 	.short	0x0001
        /*0032*/ 	.short	0x0008
        /*0034*/ 	.byte	0x00, 0xf0, 0x11, 0x00


	//----- nvinfo : EIATTR_KPARAM_INFO
	.align		4
.L_124:
        /*0038*/ 	.byte	0x04, 0x17
        /*003a*/ 	.short	(.L_126 - .L_125)
.L_125:
        /*003c*/ 	.word	0x00000000
        /*0040*/ 	.short	0x0000
        /*0042*/ 	.short	0x0000
        /*0044*/ 	.byte	0x00, 0xf5, 0x21, 0x00


	//----- nvinfo : EIATTR_SPARSE_MMA_MASK
	.align		4
.L_126:
        /*0048*/ 	.byte	0x03, 0x50
        /*004a*/ 	.short	0x0000


	//----- nvinfo : EIATTR_MAXREG_COUNT
	.align		4
        /*004c*/ 	.byte	0x03, 0x1b
        /*004e*/ 	.short	0x00ff


	//----- nvinfo : EIATTR_MERCURY_ISA_VERSION
	.align		4
        /*0050*/ 	.byte	0x03, 0x5f
        /*0052*/ 	.short	0x0101


	//----- nvinfo : EIATTR_VRC_CTA_INIT_COUNT
	.align		4
        /*0054*/ 	.byte	0x02, 0x4a
	.zero		1
	.zero		1


	//----- nvinfo : EIATTR_EXIT_INSTR_OFFSETS
	.align		4
        /*0058*/ 	.byte	0x04, 0x1c
        /*005a*/ 	.short	(.L_128 - .L_127)


	//   ....[0]....
.L_127:
        /*005c*/ 	.word	0x00000040


	//   ....[1]....
        /*0060*/ 	.word	0x000000c0


	//   ....[2]....
        /*0064*/ 	.word	0x00000600


	//   ....[3]....
        /*0068*/ 	.word	0x00000880


	//   ....[4]....
        /*006c*/ 	.word	0x00000a00


	//   ....[5]....
        /*0070*/ 	.word	0x00000a60


	//   ....[6]....
        /*0074*/ 	.word	0x00000a90


	//----- nvinfo : EIATTR_CBANK_PARAM_SIZE
	.align		4
.L_128:
        /*0078*/ 	.byte	0x03, 0x19
        /*007a*/ 	.short	0x0018


	//----- nvinfo : EIATTR_PARAM_CBANK
	.align		4
        /*007c*/ 	.byte	0x04, 0x0a
        /*007e*/ 	.short	(.L_130 - .L_129)
	.align		4
.L_129:
        /*0080*/ 	.word	index@(.nv.constant0._Z5bestKPfjjPi)
        /*0084*/ 	.short	0x0380
        /*0086*/ 	.short	0x0018


	//----- nvinfo : EIATTR_SW_WAR
	.align		4
.L_130:
        /*0088*/ 	.byte	0x04, 0x36
        /*008a*/ 	.short	(.L_132 - .L_131)
.L_131:
        /*008c*/ 	.word	0x00000008
.L_132:


//--------------------- .nv.info._Z7gpuInitPfPiP17curandStateXORWOWi --------------------------
	.section	.nv.info._Z7gpuInitPfPiP17curandStateXORWOWi,"",@"SHT_CUDA_INFO"
	.sectionflags	@""
	.align	4


	//----- nvinfo : EIATTR_CUDA_API_VERSION
	.align		4
        /*0000*/ 	.byte	0x04, 0x37
        /*0002*/ 	.short	(.L_134 - .L_133)
.L_133:
        /*0004*/ 	.word	0x00000082


	//----- nvinfo : EIATTR_KPARAM_INFO
	.align		4
.L_134:
        /*0008*/ 	.byte	0x04, 0x17
        /*000a*/ 	.short	(.L_136 - .L_135)
.L_135:
        /*000c*/ 	.word	0x00000000
        /*0010*/ 	.short	0x0003
        /*0012*/ 	.short	0x0018
        /*0014*/ 	.byte	0x00, 0xf0, 0x11, 0x00


	//----- nvinfo : EIATTR_KPARAM_INFO
	.align		4
.L_136:
        /*0018*/ 	.byte	0x04, 0x17
        /*001a*/ 	.short	(.L_138 - .L_137)
.L_137:
        /*001c*/ 	.word	0x00000000
        /*0020*/ 	.short	0x0002
        /*0022*/ 	.short	0x0010
        /*0024*/ 	.byte	0x00, 0xf5, 0x21, 0x00


	//----- nvinfo : EIATTR_KPARAM_INFO
	.align		4
.L_138:
        /*0028*/ 	.byte	0x04, 0x17
        /*002a*/ 	.short	(.L_140 - .L_139)
.L_139:
        /*002c*/ 	.word	0x00000000
        /*0030*/ 	.short	0x0001
        /*0032*/ 	.short	0x0008
        /*0034*/ 	.byte	0x00, 0xf5, 0x21, 0x00


	//----- nvinfo : EIATTR_KPARAM_INFO
	.align		4
.L_140:
        /*0038*/ 	.byte	0x04, 0x17
        /*003a*/ 	.short	(.L_142 - .L_141)
.L_141:
        /*003c*/ 	.word	0x00000000
        /*0040*/ 	.short	0x0000
        /*0042*/ 	.short	0x0000
        /*0044*/ 	.byte	0x00, 0xf5, 0x21, 0x00


	//----- nvinfo : EIATTR_SPARSE_MMA_MASK
	.align		4
.L_142:
        /*0048*/ 	.byte	0x03, 0x50
        /*004a*/ 	.short	0x0000


	//----- nvinfo : EIATTR_MAXREG_COUNT
	.align		4
        /*004c*/ 	.byte	0x03, 0x1b
        /*004e*/ 	.short	0x00ff


	//----- nvinfo : EIATTR_MERCURY_ISA_VERSION
	.align		4
        /*0050*/ 	.byte	0x03, 0x5f
        /*0052*/ 	.short	0x0101


	//----- nvinfo : EIATTR_VRC_CTA_INIT_COUNT
	.align		4
        /*0054*/ 	.byte	0x02, 0x4a
	.zero		1
	.zero		1


	//----- nvinfo : EIATTR_EXIT_INSTR_OFFSETS
	.align		4
        /*0058*/ 	.byte	0x04, 0x1c
        /*005a*/ 	.short	(.L_144 - .L_143)


	//   ....[0]....
.L_143:
        /*005c*/ 	.word	0x00000c90


	//   ....[1]....
        /*0060*/ 	.word	0x00000cd0


	//----- nvinfo : EIATTR_CBANK_PARAM_SIZE
	.align		4
.L_144:
        /*0064*/ 	.byte	0x03, 0x19
        /*0066*/ 	.short	0x001c


	//----- nvinfo : EIATTR_PARAM_CBANK
	.align		4
        /*0068*/ 	.byte	0x04, 0x0a
        /*006a*/ 	.short	(.L_146 - .L_145)
	.align		4
.L_145:
        /*006c*/ 	.word	index@(.nv.constant0._Z7gpuInitPfPiP17curandStateXORWOWi)
        /*0070*/ 	.short	0x0380
        /*0072*/ 	.short	0x001c


	//----- nvinfo : EIATTR_SW_WAR
	.align		4
.L_146:
        /*0074*/ 	.byte	0x04, 0x36
        /*0076*/ 	.short	(.L_148 - .L_147)
.L_147:
        /*0078*/ 	.word	0x00000008
.L_148:


//--------------------- .nv.info._Z12setup_kernelP17curandStateXORWOWS0_i --------------------------
	.section	.nv.info._Z12setup_kernelP17curandStateXORWOWS0_i,"",@"SHT_CUDA_INFO"
	.sectionflags	@""
	.align	4


	//----- nvinfo : EIATTR_CUDA_API_VERSION
	.align		4
        /*0000*/ 	.byte	0x04, 0x37
        /*0002*/ 	.short	(.L_150 - .L_149)
.L_149:
        /*0004*/ 	.word	0x00000082


	//----- nvinfo : EIATTR_KPARAM_INFO
	.align		4
.L_150:
        /*0008*/ 	.byte	0x04, 0x17
        /*000a*/ 	.short	(.L_152 - .L_151)
.L_151:
        /*000c*/ 	.word	0x00000000
        /*0010*/ 	.short	0x0002
        /*0012*/ 	.short	0x0010
        /*0014*/ 	.byte	0x00, 0xf0, 0x11, 0x00


	//----- nvinfo : EIATTR_KPARAM_INFO
	.align		4
.L_152:
        /*0018*/ 	.byte	0x04, 0x17
        /*001a*/ 	.short	(.L_154 - .L_153)
.L_153:
        /*001c*/ 	.word	0x00000000
        /*0020*/ 	.short	0x0001
        /*0022*/ 	.short	0x0008
        /*0024*/ 	.byte	0x00, 0xf5, 0x21, 0x00


	//----- nvinfo : EIATTR_KPARAM_INFO
	.align		4
.L_154:
        /*0028*/ 	.byte	0x04, 0x17
        /*002a*/ 	.short	(.L_156 - .L_155)
.L_155:
        /*002c*/ 	.word	0x00000000
        /*0030*/ 	.short	0x0000
        /*0032*/ 	.short	0x0000
        /*0034*/ 	.byte	0x00, 0xf5, 0x21, 0x00


	//----- nvinfo : EIATTR_SPARSE_MMA_MASK
	.align		4
.L_156:
        /*0038*/ 	.byte	0x03, 0x50
        /*003a*/ 	.short	0x0000


	//----- nvinfo : EIATTR_MAXREG_COUNT
	.align		4
        /*003c*/ 	.byte	0x03, 0x1b
        /*003e*/ 	.short	0x00ff


	//----- nvinfo : EIATTR_MERCURY_ISA_VERSION
	.align		4
        /*0040*/ 	.byte	0x03, 0x5f
        /*0042*/ 	.short	0x0101


	//----- nvinfo : EIATTR_VRC_CTA_INIT_COUNT
	.align		4
        /*0044*/ 	.byte	0x02, 0x4a
	.zero		1
	.zero		1


	//----- nvinfo : EIATTR_EXIT_INSTR_OFFSETS
	.align		4
        /*0048*/ 	.byte	0x04, 0x1c
        /*004a*/ 	.short	(.L_158 - .L_157)


	//   ....[0]....
.L_157:
        /*004c*/ 	.word	0x00000f40


	//   ....[1]....
        /*0050*/ 	.word	0x00001da0


	//----- nvinfo : EIATTR_CRS_STACK_SIZE
	.align		4
.L_158:
        /*0054*/ 	.byte	0x04, 0x1e
        /*0056*/ 	.short	(.L_160 - .L_159)
.L_159:
        /*0058*/ 	.word	0x00000000


	//----- nvinfo : EIATTR_CBANK_PARAM_SIZE
	.align		4
.L_160:
        /*005c*/ 	.byte	0x03, 0x19
        /*005e*/ 	.short	0x0014


	//----- nvinfo : EIATTR_PARAM_CBANK
	.align		4
        /*0060*/ 	.byte	0x04, 0x0a
        /*0062*/ 	.short	(.L_162 - .L_161)
	.align		4
.L_161:
        /*0064*/ 	.word	index@(.nv.constant0._Z12setup_kernelP17curandStateXORWOWS0_i)
        /*0068*/ 	.short	0x0380
        /*006a*/ 	.short	0x0014


	//----- nvinfo : EIATTR_SW_WAR
	.align		4
.L_162:
        /*006c*/ 	.byte	0x04, 0x36
        /*006e*/ 	.short	(.L_164 - .L_163)
.L_163:
        /*0070*/ 	.word	0x00000008
.L_164:


//--------------------- .nv.callgraph             --------------------------
	.section	.nv.callgraph,"",@"SHT_CUDA_CALLGRAPH"
	.align	4
	.sectionentsize	8
	.align		4
        /*0000*/ 	.word	0x00000000
	.align		4
        /*0004*/ 	.word	0xffffffff
	.align		4
        /*0008*/ 	.word	0x00000000
	.align		4
        /*000c*/ 	.word	0xfffffffe
	.align		4
        /*0010*/ 	.word	0x00000000
	.align		4
        /*0014*/ 	.word	0xfffffffd
	.align		4
        /*0018*/ 	.word	0x00000000
	.align		4
        /*001c*/ 	.word	0xfffffffc


//--------------------- .nv.constant4             --------------------------
	.section	.nv.constant4,"a",@progbits
	.align	8
	.align		8
.nv.constant4:
        /*0000*/ 	.dword	precalc_xorwow_matrix
	.align		8
        /*0008*/ 	.dword	precalc_xorwow_offset_matrix
	.align		8
        /*0010*/ 	.dword	mrg32k3aM1
	.align		8
        /*0018*/ 	.dword	mrg32k3aM2
	.align		8
        /*0020*/ 	.dword	mrg32k3aM1SubSeq
	.align		8
        /*0028*/ 	.dword	mrg32k3aM2SubSeq
	.align		8
        /*0030*/ 	.dword	mrg32k3aM1Seq
	.align		8
        /*0038*/ 	.dword	mrg32k3aM2Seq
	.align		8
        /*0040*/ 	.dword	_ZN34_INTERNAL_e035b3b9_4_k_cu_44d1c50f4cuda3std3__45__cpo5beginE
	.align		8
        /*0048*/ 	.dword	_ZN34_INTERNAL_e035b3b9_4_k_cu_44d1c50f4cuda3std3__45__cpo3endE
	.align		8
        /*0050*/ 	.dword	_ZN34_INTERNAL_e035b3b9_4_k_cu_44d1c50f4cuda3std3__45__cpo6cbeginE
	.align		8
        /*0058*/ 	.dword	_ZN34_INTERNAL_e035b3b9_4_k_cu_44d1c50f4cuda3std3__45__cpo4cendE
	.align		8
        /*0060*/ 	.dword	_ZN34_INTERNAL_e035b3b9_4_k_cu_44d1c50f4cuda3std3__45__cpo6rbeginE
	.align		8
        /*0068*/ 	.dword	_ZN34_INTERNAL_e035b3b9_4_k_cu_44d1c50f4cuda3std3__45__cpo4rendE
	.align		8
        /*0070*/ 	.dword	_ZN34_INTERNAL_e035b3b9_4_k_cu_44d1c50f4cuda3std3__45__cpo7crbeginE
	.align		8
        /*0078*/ 	.dword	_ZN34_INTERNAL_e035b3b9_4_k_cu_44d1c50f4cuda3std3__45__cpo5crendE
	.align		8
        /*0080*/ 	.dword	_ZN34_INTERNAL_e035b3b9_4_k_cu_44d1c50f4cuda3std3__436_GLOBAL__N__e035b3b9_4_k_cu_44d1c50f6ignoreE
	.align		8
        /*0088*/ 	.dword	_ZN34_INTERNAL_e035b3b9_4_k_cu_44d1c50f4cuda3std3__419piecewise_constructE
	.align		8
        /*0090*/ 	.dword	_ZN34_INTERNAL_e035b3b9_4_k_cu_44d1c50f4cuda3std3__48in_placeE
	.align		8
        /*0098*/ 	.dword	_ZN34_INTERNAL_e035b3b9_4_k_cu_44d1c50f4cuda3std3__420unreachable_sentinelE
	.align		8
        /*00a0*/ 	.dword	_ZN34_INTERNAL_e035b3b9_4_k_cu_44d1c50f4cuda3std3__47nulloptE
	.align		8
        /*00a8*/ 	.dword	_ZN34_INTERNAL_e035b3b9_4_k_cu_44d1c50f4cuda3std3__48unexpectE
	.align		8
        /*00b0*/ 	.dword	_ZN34_INTERNAL_e035b3b9_4_k_cu_44d1c50f4cuda3std6ranges3__45__cpo4swapE
	.align		8
        /*00b8*/ 	.dword	_ZN34_INTERNAL_e035b3b9_4_k_cu_44d1c50f4cuda3std6ranges3__45__cpo9iter_moveE
	.align		8
        /*00c0*/ 	.dword	_ZN34_INTERNAL_e035b3b9_4_k_cu_44d1c50f4cuda3std6ranges3__45__cpo5beginE
	.align		8
        /*00c8*/ 	.dword	_ZN34_INTERNAL_e035b3b9_4_k_cu_44d1c50f4cuda3std6ranges3__45__cpo3endE
	.align		8
        /*00d0*/ 	.dword	_ZN34_INTERNAL_e035b3b9_4_k_cu_44d1c50f4cuda3std6ranges3__45__cpo6cbeginE
	.align		8
        /*00d8*/ 	.dword	_ZN34_INTERNAL_e035b3b9_4_k_cu_44d1c50f4cuda3std6ranges3__45__cpo4cendE
	.align		8
        /*00e0*/ 	.dword	_ZN34_INTERNAL_e035b3b9_4_k_cu_44d1c50f4cuda3std6ranges3__45__cpo7advanceE
	.align		8
        /*00e8*/ 	.dword	_ZN34_INTERNAL_e035b3b9_4_k_cu_44d1c50f4cuda3std6ranges3__45__cpo9iter_swapE
	.align		8
        /*00f0*/ 	.dword	_ZN34_INTERNAL_e035b3b9_4_k_cu_44d1c50f4cuda3std6ranges3__45__cpo4nextE
	.align		8
        /*00f8*/ 	.dword	_ZN34_INTERNAL_e035b3b9_4_k_cu_44d1c50f4cuda3std6ranges3__45__cpo4prevE
	.align		8
        /*0100*/ 	.dword	_ZN34_INTERNAL_e035b3b9_4_k_cu_44d1c50f4cuda3std6ranges3__45__cpo4dataE
	.align		8
        /*0108*/ 	.dword	_ZN34_INTERNAL_e035b3b9_4_k_cu_44d1c50f4cuda3std6ranges3__45__cpo5cdataE
	.align		8
        /*0110*/ 	.dword	_ZN34_INTERNAL_e035b3b9_4_k_cu_44d1c50f4cuda3std6ranges3__45__cpo4sizeE
	.align		8
        /*0118*/ 	.dword	_ZN34_INTERNAL_e035b3b9_4_k_cu_44d1c50f4cuda3std6ranges3__45__cpo5ssizeE
	.align		8
        /*0120*/ 	.dword	_ZN34_INTERNAL_e035b3b9_4_k_cu_44d1c50f4cuda3std6ranges3__45__cpo8distanceE
	.align		8
        /*0128*/ 	.dword	_ZN34_INTERNAL_e035b3b9_4_k_cu_44d1c50f6thrust24THRUST_300001_SM_1000_NS6system6detail10sequential3seqE
	.align		8
        /*0130*/ 	.dword	_ZN34_INTERNAL_e035b3b9_4_k_cu_44d1c50f6thrust24THRUST_300001_SM_1000_NS12placeholders2_1E
	.align		8
        /*0138*/ 	.dword	_ZN34_INTERNAL_e035b3b9_4_k_cu_44d1c50f6thrust24THRUST_300001_SM_1000_NS12placeholders2_2E
	.align		8
        /*0140*/ 	.dword	_ZN34_INTERNAL_e035b3b9_4_k_cu_44d1c50f6thrust24THRUST_300001_SM_1000_NS12placeholders2_3E
	.align		8
        /*0148*/ 	.dword	_ZN34_INTERNAL_e035b3b9_4_k_cu_44d1c50f6thrust24THRUST_300001_SM_1000_NS12placeholders2_4E
	.align		8
        /*0150*/ 	.dword	_ZN34_INTERNAL_e035b3b9_4_k_cu_44d1c50f6thrust24THRUST_300001_SM_1000_NS12placeholders2_5E
	.align		8
        /*0158*/ 	.dword	_ZN34_INTERNAL_e035b3b9_4_k_cu_44d1c50f6thrust24THRUST_300001_SM_1000_NS12placeholders2_6E
	.align		8
        /*0160*/ 	.dword	_ZN34_INTERNAL_e035b3b9_4_k_cu_44d1c50f6thrust24THRUST_300001_SM_1000_NS12placeholders2_7E
	.align		8
        /*0168*/ 	.dword	_ZN34_INTERNAL_e035b3b9_4_k_cu_44d1c50f6thrust24THRUST_300001_SM_1000_NS12placeholders2_8E
	.align		8
        /*0170*/ 	.dword	_ZN34_INTERNAL_e035b3b9_4_k_cu_44d1c50f6thrust24THRUST_300001_SM_1000_NS12placeholders2_9E
	.align		8
        /*0178*/ 	.dword	_ZN34_INTERNAL_e035b3b9_4_k_cu_44d1c50f6thrust24THRUST_300001_SM_1000_NS12placeholders3_10E


//--------------------- .nv.constant3             --------------------------
	.section	.nv.constant3,"a",@progbits
	.align	8
.nv.constant3:
	.type		__cr_lgamma_table,@object
	.size		__cr_lgamma_table,(.L_8 - __cr_lgamma_table)
__cr_lgamma_table:
        /*0000*/ 	.byte	0x00, 0x00, 0x00, 0x00, 0x00, 0x00, 0x00, 0x00, 0x00, 0x00, 0x00, 0x00, 0x00, 0x00, 0x00, 0x00
        /*0010*/ 	.byte	0xef, 0x39, 0xfa, 0xfe, 0x42, 0x2e, 0xe6, 0x3f, 0x02, 0x20, 0x2a, 0xfa, 0x0b, 0xab, 0xfc, 0x3f
        /*0020*/ 	.byte	0xf9, 0x2c, 0x92, 0x7c, 0xa7, 0x6c, 0x09, 0x40, 0xc9, 0x79, 0x44, 0x3c, 0x64, 0x26, 0x13, 0x40
        /*0030*/ 	.byte	0xca, 0x01, 0xcf, 0x3a, 0x27, 0x51, 0x1a, 0x40, 0x30, 0xcc, 0x2d, 0xf3, 0xe1, 0x0c, 0x21, 0x40
        /*0040*/ 	.byte	0x0d, 0xb7, 0xfc, 0x82, 0x8e, 0x35, 0x25, 0x40
.L_8:


//--------------------- .text._ZN3cub18CUB_300001_SM_10006detail11EmptyKernelIvEEvv --------------------------
	.section	.text._ZN3cub18CUB_300001_SM_10006detail11EmptyKernelIvEEvv,"ax",@progbits
	.align	128
        .global         _ZN3cub18CUB_300001_SM_10006detail11EmptyKernelIvEEvv
        .type           _ZN3cub18CUB_300001_SM_10006detail11EmptyKernelIvEEvv,@function
        .size           _ZN3cub18CUB_300001_SM_10006detail11EmptyKernelIvEEvv,(.L_x_45 - _ZN3cub18CUB_300001_SM_10006detail11EmptyKernelIvEEvv)
        .other          _ZN3cub18CUB_300001_SM_10006detail11EmptyKernelIvEEvv,@"STO_CUDA_ENTRY STV_DEFAULT"
_ZN3cub18CUB_300001_SM_10006detail11EmptyKernelIvEEvv:
.text._ZN3cub18CUB_300001_SM_10006detail11EmptyKernelIvEEvv:
[----:B------:R-:W-:Y:S01]  /*0000*/  LDC R1, c[0x0][0x37c] ;  /* 0x0000df00ff017b82 */ /* 0x000fe20000000800 */
[----:B------:R-:W-:Y:S05]  /*0010*/  EXIT ;  /* 0x000000000000794d */ /* 0x000fea0003800000 */
.L_x_0:
[----:B------:R-:W-:-:S00]  /*0020*/  BRA `(.L_x_0) ;  /* 0xfffffffc00fc7947 */ /* 0x000fc0000383ffff */
[----:B------:R-:W-:-:S00]  /*0030*/  NOP ;  /* 0x0000000000007918 */ /* 0x000fc00000000000 */
        /* <DEDUP_REMOVED lines=12> */
.L_x_45:


//--------------------- .text._Z9offspringPfS_PiS0_iiifjP17curandStateXORWOWS2_ --------------------------
	.section	.text._Z9offspringPfS_PiS0_iiifjP17curandStateXORWOWS2_,"ax",@progbits
	.align	128
        .global         _Z9offspringPfS_PiS0_iiifjP17curandStateXORWOWS2_
        .type           _Z9offspringPfS_PiS0_iiifjP17curandStateXORWOWS2_,@function
        .size           _Z9offspringPfS_PiS0_iiifjP17curandStateXORWOWS2_,(.L_x_46 - _Z9offspringPfS_PiS0_iiifjP17curandStateXORWOWS2_)
        .other          _Z9offspringPfS_PiS0_iiifjP17curandStateXORWOWS2_,@"STO_CUDA_ENTRY STV_DEFAULT"
_Z9offspringPfS_PiS0_iiifjP17curandStateXORWOWS2_:
.text._Z9offspringPfS_PiS0_iiifjP17curandStateXORWOWS2_:
[----:B------:R-:W-:Y:S01]  /*0000*/  LDC R1, c[0x0][0x37c] ;  /* 0x0000df00ff017b82 */ /* 0x000fe20000000800 */
[----:B------:R-:W0:Y:S01]  /*0010*/  S2R R3, SR_CTAID.X ;  /* 0x0000000000037919 */ /* 0x000e220000002500 */
[----:B------:R-:W0:Y:S01]  /*0020*/  LDCU UR10, c[0x0][0x3a4] ;  /* 0x00007480ff0a77ac */ /* 0x000e220008000800 */
[----:B------:R-:W-:Y:S01]  /*0030*/  BSSY.RECONVERGENT B0, `(.L_x_1) ;  /* 0x00000cc000007945 */ /* 0x000fe20003800200 */
[----:B------:R-:W1:Y:S01]  /*0040*/  S2R R2, SR_TID.X ;  /* 0x0000000000027919 */ /* 0x000e620000002100 */
[----:B------:R-:W1:Y:S01]  /*0050*/  LDCU UR7, c[0x0][0x360] ;  /* 0x00006c00ff0777ac */ /* 0x000e620008000800 */
[----:B------:R-:W2:Y:S01]  /*0060*/  LDCU.64 UR8, c[0x0][0x358] ;  /* 0x00006b00ff0877ac */ /* 0x000ea20008000a00 */
[C---:B0-----:R-:W-:Y:S01]  /*0070*/  ISETP.GE.U32.AND P0, PT, R3.reuse, UR10, PT ;  /* 0x0000000a03007c0c */ /* 0x041fe2000bf06070 */
[----:B-1----:R-:W-:-:S12]  /*0080*/  IMAD R0, R3, UR7, R2 ;  /* 0x0000000703007c24 */ /* 0x002fd8000f8e0202 */
[----:B--2---:R-:W-:Y:S05]  /*0090*/  @P0 BRA `(.L_x_2) ;  /* 0x0000000000580947 */ /* 0x004fea0003800000 */
[----:B------:R-:W0:Y:S01]  /*00a0*/  LDCU UR4, c[0x0][0x3b0] ;  /* 0x00007600ff0477ac */ /* 0x000e220008000800 */
[----:B------:R-:W-:Y:S01]  /*00b0*/  BSSY.RECONVERGENT B1, `(.L_x_3) ;  /* 0x0000013000017945 */ /* 0x000fe20003800200 */
[----:B0-----:R-:W-:-:S13]  /*00c0*/  ISETP.GE.U32.AND P0, PT, R0, UR4, PT ;  /* 0x0000000400007c0c */ /* 0x001fda000bf06070 */
[----:B------:R-:W-:Y:S05]  /*00d0*/  @P0 BRA `(.L_x_4) ;  /* 0x0000000000400947 */ /* 0x000fea0003800000 */
[----:B------:R-:W0:Y:S01]  /*00e0*/  LDC.64 R4, c[0x0][0x390] ;  /* 0x0000e400ff047b82 */ /* 0x000e220000000a00 */
[----:B------:R-:W-:-:S07]  /*00f0*/  IMAD.MOV.U32 R15, RZ, RZ, RZ ;  /* 0x000000ffff0f7224 */ /* 0x000fce00078e00ff */
[----:B------:R-:W1:Y:S08]  /*0100*/  LDC.64 R10, c[0x0][0x380] ;  /* 0x0000e000ff0a7b82 */ /* 0x000e700000000a00 */
[----:B------:R-:W2:Y:S01]  /*0110*/  LDC.64 R12, c[0x0][0x388] ;  /* 0x0000e200ff0c7b82 */ /* 0x000ea20000000a00 */
[----:B0-----:R-:W-:-:S07]  /*0120*/  IMAD.WIDE.U32 R4, R3, 0x4, R4 ;  /* 0x0000000403047825 */ /* 0x001fce00078e0004 */
.L_x_5:
[----:B------:R-:W3:Y:S01]  /*0130*/  LDG.E R6, desc[UR8][R4.64] ;  /* 0x0000000804067981 */ /* 0x000ee2000c1e1900 */
[----:B0-----:R-:W-:-:S04]  /*0140*/  IMAD R7, R15, UR7, R2 ;  /* 0x000000070f077c24 */ /* 0x001fc8000f8e0202 */
[----:B---3--:R-:W-:-:S04]  /*0150*/  IMAD R7, R6, UR4, R7 ;  /* 0x0000000406077c24 */ /* 0x008fc8000f8e0207 */
[----:B-1----:R-:W-:-:S06]  /*0160*/  IMAD.WIDE.U32 R6, R7, 0x4, R10 ;  /* 0x0000000407067825 */ /* 0x002fcc00078e000a */
[----:B------:R-:W3:Y:S01]  /*0170*/  LDG.E R7, desc[UR8][R6.64] ;  /* 0x0000000806077981 */ /* 0x000ee2000c1e1900 */
[----:B--2---:R-:W-:Y:S01]  /*0180*/  IMAD.WIDE.U32 R8, R0, 0x4, R12 ;  /* 0x0000000400087825 */ /* 0x004fe200078e000c */
[----:B------:R-:W-:-:S03]  /*0190*/  IADD3 R15, PT, PT, R15, 0x1, RZ ;  /* 0x000000010f0f7810 */ /* 0x000fc60007ffe0ff */
[----:B------:R-:W-:-:S05]  /*01a0*/  VIADD R0, R0, UR7 ;  /* 0x0000000700007c36 */ /* 0x000fca0008000000 */
[----:B------:R-:W-:Y:S01]  /*01b0*/  ISETP.GE.U32.AND P0, PT, R0, UR4, PT ;  /* 0x0000000400007c0c */ /* 0x000fe2000bf06070 */
[----:B---3--:R0:W-:-:S12]  /*01c0*/  STG.E desc[UR8][R8.64], R7 ;  /* 0x0000000708007986 */ /* 0x0081d8000c101908 */
[----:B------:R-:W-:Y:S05]  /*01d0*/  @!P0 BRA `(.L_x_5) ;  /* 0xfffffffc00d48947 */ /* 0x000fea000383ffff */
.L_x_4:
[----:B------:R-:W-:Y:S05]  /*01e0*/  BSYNC.RECONVERGENT B1 ;  /* 0x0000000000017941 */ /* 0x000fea0003800200 */
.L_x_3:
[----:B------:R-:W-:Y:S05]  /*01f0*/  BRA `(.L_x_6) ;  /* 0x0000000800bc7947 */ /* 0x000fea0003800000 */
.L_x_2:
[----:B------:R-:W0:Y:S01]  /*0200*/  LDCU UR11, c[0x0][0x3a0] ;  /* 0x00007400ff0b77ac */ /* 0x000e220008000800 */
[----:B------:R-:W0:Y:S02]  /*0210*/  LDCU UR4, c[0x0][0x3a8] ;  /* 0x00007500ff0477ac */ /* 0x000e240008000800 */
[----:B0-----:R-:W-:-:S06]  /*0220*/  UIADD3 UR4, UPT, UPT, UR11, -UR4, URZ ;  /* 0x800000040b047290 */ /* 0x001fcc000fffe0ff */
[----:B------:R-:W-:-:S13]  /*0230*/  ISETP.GE.U32.AND P0, PT, R3, UR4, PT ;  /* 0x0000000403007c0c */ /* 0x000fda000bf06070 */
[----:B------:R-:W-:Y:S05]  /*0240*/  @P0 BRA `(.L_x_7) ;  /* 0x0000000800240947 */ /* 0x000fea0003800000 */
[----:B------:R-:W-:Y:S01]  /*0250*/  ISETP.NE.AND P0, PT, R2, RZ, PT ;  /* 0x000000ff0200720c */ /* 0x000fe20003f05270 */
[----:B------:R-:W0:Y:S01]  /*0260*/  LDCU UR12, c[0x0][0x3b0] ;  /* 0x00007600ff0c77ac */ /* 0x000e220008000800 */
[----:B------:R-:W-:Y:S11]  /*0270*/  BSSY.RECONVERGENT B1, `(.L_x_8) ;  /* 0x0000052000017945 */ /* 0x000ff60003800200 */
[----:B------:R-:W-:Y:S05]  /*0280*/  @P0 BRA `(.L_x_9) ;  /* 0x0000000400400947 */ /* 0x000fea0003800000 */
[----:B------:R-:W1:Y:S01]  /*0290*/  LDC.64 R4, c[0x0][0x3c0] ;  /* 0x0000f000ff047b82 */ /* 0x000e620000000a00 */
[----:B------:R-:W-:-:S04]  /*02a0*/  IMAD.SHL.U32 R7, R3, 0x2, RZ ;  /* 0x0000000203077824 */ /* 0x000fc800078e00ff */
[----:B-1----:R-:W-:-:S05]  /*02b0*/  IMAD.WIDE.U32 R4, R7, 0x30, R4 ;  /* 0x0000003007047825 */ /* 0x002fca00078e0004 */
[----:B------:R-:W2:Y:S04]  /*02c0*/  LDG.E.64 R16, desc[UR8][R4.64+0x30] ;  /* 0x0000300804107981 */ /* 0x000ea8000c1e1b00 */
[----:B------:R-:W3:Y:S04]  /*02d0*/  LDG.E.64 R18, desc[UR8][R4.64] ;  /* 0x0000000804127981 */ /* 0x000ee8000c1e1b00 */
[----:B------:R-:W4:Y:S04]  /*02e0*/  LDG.E.64 R8, desc[UR8][R4.64+0x40] ;  /* 0x0000400804087981 */ /* 0x000f28000c1e1b00 */
[----:B------:R-:W5:Y:S04]  /*02f0*/  LDG.E.64 R6, desc[UR8][R4.64+0x10] ;  /* 0x0000100804067981 */ /* 0x000f68000c1e1b00 */
[----:B------:R-:W5:Y:S04]  /*0300*/  LDG.E.64 R10, desc[UR8][R4.64+0x8] ;  /* 0x00000808040a7981 */ /* 0x000f68000c1e1b00 */
[----:B------:R-:W5:Y:S01]  /*0310*/  LDG.E.64 R12, desc[UR8][R4.64+0x38] ;  /* 0x00003808040c7981 */ /* 0x000f62000c1e1b00 */
[----:B------:R-:W-:-:S02]  /*0320*/  UIADD3 UR6, UPT, UPT, -UR10, UR11, URZ ;  /* 0x0000000b0a067290 */ /* 0x000fc4000fffe1ff */
[----:B------:R-:W1:Y:S08]  /*0330*/  I2F.U32.RP R22, UR10 ;  /* 0x0000000a00167d06 */ /* 0x000e700008209000 */
[----:B------:R-:W0:Y:S08]  /*0340*/  I2F.U32.RP R23, UR6 ;  /* 0x0000000600177d06 */ /* 0x000e300008209000 */
[----:B-1----:R-:W1:Y:S08]  /*0350*/  MUFU.RCP R22, R22 ;  /* 0x0000001600167308 */ /* 0x002e700000001000 */
[----:B0-----:R-:W0:Y:S01]  /*0360*/  MUFU.RCP R23, R23 ;  /* 0x0000001700177308 */ /* 0x001e220000001000 */
[----:B-1----:R-:W-:-:S02]  /*0370*/  VIADD R15, R22, 0xffffffe ;  /* 0x0ffffffe160f7836 */ /* 0x002fc40000000000 */
[----:B0-----:R-:W-:-:S06]  /*0380*/  VIADD R21, R23, 0xffffffe ;  /* 0x0ffffffe17157836 */ /* 0x001fcc0000000000 */
[----:B------:R-:W0:Y:S01]  /*0390*/  F2I.FTZ.U32.TRUNC.NTZ R21, R21 ;  /* 0x0000001500157305 */ /* 0x000e22000021f000 */
[----:B------:R-:W-:-:S07]  /*03a0*/  IADD3 R25, PT, PT, RZ, -UR6, RZ ;  /* 0x80000006ff197c10 */ /* 0x000fce000fffe0ff */
[----:B------:R-:W1:Y:S01]  /*03b0*/  F2I.FTZ.U32.TRUNC.NTZ R15, R15 ;  /* 0x0000000f000f7305 */ /* 0x000e62000021f000 */
[----:B------:R-:W-:Y:S02]  /*03c0*/  IMAD.MOV.U32 R20, RZ, RZ, RZ ;  /* 0x000000ffff147224 */ /* 0x000fe400078e00ff */
[----:B0-----:R-:W-:-:S04]  /*03d0*/  IMAD R25, R25, R21, RZ ;  /* 0x0000001519197224 */ /* 0x001fc800078e02ff */
[----:B------:R-:W-:Y:S01]  /*03e0*/  IMAD.HI.U32 R20, R21, R25, R20 ;  /* 0x0000001915147227 */ /* 0x000fe200078e0014 */
[----:B-1----:R-:W-:Y:S01]  /*03f0*/  IADD3 R23, PT, PT, RZ, -R15, RZ ;  /* 0x8000000fff177210 */ /* 0x002fe20007ffe0ff */
[----:B------:R-:W0:Y:S01]  /*0400*/  S2UR UR5, SR_CgaCtaId ;  /* 0x00000000000579c3 */ /* 0x000e220000008800 */
[----:B------:R-:W-:Y:S01]  /*0410*/  ISETP.NE.U32.AND P3, PT, RZ, UR6, PT ;  /* 0x00000006ff007c0c */ /* 0x000fe2000bf65070 */
[----:B------:R-:W-:Y:S02]  /*0420*/  UMOV UR4, 0x400 ;  /* 0x0000040000047882 */ /* 0x000fe40000000000 */
[----:B0-----:R-:W-:Y:S01]  /*0430*/  ULEA UR4, UR5, UR4, 0x18 ;  /* 0x0000000405047291 */ /* 0x001fe2000f8ec0ff */
[----:B--2---:R-:W-:Y:S02]  /*0440*/  SHF.R.U32.HI R24, RZ, 0x2, R17 ;  /* 0x00000002ff187819 */ /* 0x004fe40000011611 */
[----:B---3--:R-:W-:Y:S02]  /*0450*/  SHF.R.U32.HI R14, RZ, 0x2, R19 ;  /* 0x00000002ff0e7819 */ /* 0x008fe40000011613 */
[----:B------:R-:W-:-:S02]  /*0460*/  LOP3.LUT R24, R24, R17, RZ, 0x3c, !PT ;  /* 0x0000001118187212 */ /* 0x000fc400078e3cff */
[----:B------:R-:W-:Y:S01]  /*0470*/  LOP3.LUT R14, R14, R19, RZ, 0x3c, !PT ;  /* 0x000000130e0e7212 */ /* 0x000fe200078e3cff */
[----:B----4-:R-:W-:Y:S02]  /*0480*/  IMAD.SHL.U32 R21, R9, 0x10, RZ ;  /* 0x0000001009157824 */ /* 0x010fe400078e00ff */
[----:B------:R-:W-:Y:S01]  /*0490*/  IMAD.SHL.U32 R22, R24, 0x2, RZ ;  /* 0x0000000218167824 */ /* 0x000fe200078e00ff */
[----:B-----5:R-:W-:Y:S01]  /*04a0*/  SHF.L.U32 R17, R7, 0x4, RZ ;  /* 0x0000000407117819 */ /* 0x020fe200000006ff */
[----:B------:R-:W-:-:S03]  /*04b0*/  IMAD.SHL.U32 R19, R14, 0x2, RZ ;  /* 0x000000020e137824 */ /* 0x000fc600078e00ff */
[----:B------:R-:W-:Y:S01]  /*04c0*/  LOP3.LUT R22, R24, R22, R21, 0x96, !PT ;  /* 0x0000001618167212 */ /* 0x000fe200078e9615 */
[----:B------:R-:W-:Y:S01]  /*04d0*/  IMAD.MOV.U32 R21, RZ, RZ, R23 ;  /* 0x000000ffff157224 */ /* 0x000fe200078e0017 */
[----:B------:R-:W-:-:S03]  /*04e0*/  LOP3.LUT R14, R14, R19, R17, 0x96, !PT ;  /* 0x000000130e0e7212 */ /* 0x000fc600078e9611 */
[----:B------:R-:W-:Y:S01]  /*04f0*/  IMAD R19, R21, UR10, RZ ;  /* 0x0000000a15137c24 */ /* 0x000fe2000f8e02ff */
[----:B------:R-:W-:Y:S01]  /*0500*/  LOP3.LUT R21, R14, R7, RZ, 0x3c, !PT ;  /* 0x000000070e157212 */ /* 0x000fe200078e3cff */
[----:B------:R-:W-:Y:S01]  /*0510*/  HFMA2 R14, -RZ, RZ, 0, 0 ;  /* 0x00000000ff0e7431 */ /* 0x000fe200000001ff */
[----:B------:R-:W-:Y:S02]  /*0520*/  IADD3 R16, PT, PT, R16, 0x587c5, RZ ;  /* 0x000587c510107810 */ /* 0x000fe40007ffe0ff */
[----:B------:R-:W-:Y:S01]  /*0530*/  LOP3.LUT R23, R22, R9, RZ, 0x3c, !PT ;  /* 0x0000000916177212 */ /* 0x000fe200078e3cff */
[----:B------:R-:W-:-:S04]  /*0540*/  VIADD R18, R18, 0x587c5 ;  /* 0x000587c512127836 */ /* 0x000fc80000000000 */
[----:B------:R-:W-:Y:S02]  /*0550*/  IMAD.IADD R17, R23, 0x1, R16 ;  /* 0x0000000117117824 */ /* 0x000fe400078e0210 */
[----:B------:R-:W-:-:S04]  /*0560*/  IMAD.HI.U32 R15, R15, R19, R14 ;  /* 0x000000130f0f7227 */ /* 0x000fc800078e000e */
[----:B------:R-:W-:Y:S02]  /*0570*/  IMAD.IADD R14, R21, 0x1, R18 ;  /* 0x00000001150e7824 */ /* 0x000fe400078e0212 */
[----:B------:R-:W-:-:S04]  /*0580*/  IMAD.HI.U32 R20, R20, R17, RZ ;  /* 0x0000001114147227 */ /* 0x000fc800078e00ff */
[----:B------:R-:W-:-:S04]  /*0590*/  IMAD.HI.U32 R15, R15, R14, RZ ;  /* 0x0000000e0f0f7227 */ /* 0x000fc800078e00ff */
[----:B------:R-:W-:Y:S01]  /*05a0*/  IMAD.MOV R20, RZ, RZ, -R20 ;  /* 0x000000ffff147224 */ /* 0x000fe200078e0a14 */
[----:B------:R-:W-:-:S03]  /*05b0*/  IADD3 R19, PT, PT, -R15, RZ, RZ ;  /* 0x000000ff0f137210 */ /* 0x000fc60007ffe1ff */
[----:B------:R-:W-:Y:S02]  /*05c0*/  IMAD R15, R20, UR6, R17 ;  /* 0x00000006140f7c24 */ /* 0x000fe4000f8e0211 */
[----:B------:R-:W-:-:S03]  /*05d0*/  IMAD R14, R19, UR10, R14 ;  /* 0x0000000a130e7c24 */ /* 0x000fc6000f8e020e */
[----:B------:R-:W-:Y:S02]  /*05e0*/  ISETP.GE.U32.AND P1, PT, R15, UR6, PT ;  /* 0x000000060f007c0c */ /* 0x000fe4000bf26070 */
[----:B------:R-:W-:-:S11]  /*05f0*/  ISETP.GE.U32.AND P0, PT, R14, UR10, PT ;  /* 0x0000000a0e007c0c */ /* 0x000fd6000bf06070 */
[----:B------:R-:W-:Y:S02]  /*0600*/  @P1 VIADD R15, R15, -UR6 ;  /* 0x800000060f0f1c36 */ /* 0x000fe40008000000 */
[----:B------:R-:W-:-:S03]  /*0610*/  @P0 VIADD R14, R14, -UR10 ;  /* 0x8000000a0e0e0c36 */ /* 0x000fc60008000000 */
[----:B------:R-:W-:Y:S02]  /*0620*/  ISETP.GE.U32.AND P2, PT, R15, UR6, PT ;  /* 0x000000060f007c0c */ /* 0x000fe4000bf46070 */
[----:B------:R-:W-:Y:S02]  /*0630*/  ISETP.GE.U32.AND P0, PT, R14, UR10, PT ;  /* 0x0000000a0e007c0c */ /* 0x000fe4000bf06070 */
[----:B------:R-:W-:Y:S01]  /*0640*/  ISETP.NE.U32.AND P1, PT, RZ, UR10, PT ;  /* 0x0000000aff007c0c */ /* 0x000fe2000bf25070 */
[----:B------:R-:W-:Y:S01]  /*0650*/  IMAD.MOV.U32 R20, RZ, RZ, R7 ;  /* 0x000000ffff147224 */ /* 0x000fe200078e0007 */
[----:B------:R-:W-:Y:S01]  /*0660*/  MOV R25, R6 ;  /* 0x0000000600197202 */ /* 0x000fe20000000f00 */
[----:B------:R-:W-:Y:S01]  /*0670*/  IMAD.MOV.U32 R24, RZ, RZ, R11 ;  /* 0x000000ffff187224 */ /* 0x000fe200078e000b */
[----:B------:R-:W-:-:S05]  /*0680*/  MOV R7, R8 ;  /* 0x0000000800077202 */ /* 0x000fca0000000f00 */
[----:B------:R-:W-:Y:S02]  /*0690*/  @P2 IADD3 R15, PT, PT, R15, -UR6, RZ ;  /* 0x800000060f0f2c10 */ /* 0x000fe4000fffe0ff */
[----:B------:R-:W-:Y:S01]  /*06a0*/  @!P3 LOP3.LUT R15, RZ, UR6, RZ, 0x33, !PT ;  /* 0x00000006ff0fbc12 */ /* 0x000fe2000f8e33ff */
[----:B------:R-:W-:Y:S01]  /*06b0*/  @P0 VIADD R14, R14, -UR10 ;  /* 0x8000000a0e0e0c36 */ /* 0x000fe20008000000 */
[----:B------:R-:W-:Y:S01]  /*06c0*/  @!P1 LOP3.LUT R14, RZ, UR10, RZ, 0x33, !PT ;  /* 0x0000000aff0e9c12 */ /* 0x000fe2000f8e33ff */
[----:B------:R-:W-:Y:S01]  /*06d0*/  IMAD.MOV.U32 R19, RZ, RZ, R10 ;  /* 0x000000ffff137224 */ /* 0x000fe200078e000a */
[----:B------:R-:W-:Y:S01]  /*06e0*/  IADD3 R15, PT, PT, R15, UR10, RZ ;  /* 0x0000000a0f0f7c10 */ /* 0x000fe2000fffe0ff */
[----:B------:R-:W-:Y:S01]  /*06f0*/  IMAD.MOV.U32 R22, RZ, RZ, R9 ;  /* 0x000000ffff167224 */ /* 0x000fe200078e0009 */
[----:B------:R-:W-:Y:S01]  /*0700*/  MOV R17, R12 ;  /* 0x0000000c00117202 */ /* 0x000fe20000000f00 */
[----:B------:R-:W-:Y:S01]  /*0710*/  IMAD.MOV.U32 R6, RZ, RZ, R13 ;  /* 0x000000ffff067224 */ /* 0x000fe200078e000d */
[----:B------:R1:W-:Y:S04]  /*0720*/  STG.E.64 desc[UR8][R4.64+0x10], R20 ;  /* 0x0000101404007986 */ /* 0x0003e8000c101b08 */
[----:B------:R1:W-:Y:S04]  /*0730*/  STG.E.64 desc[UR8][R4.64+0x8], R24 ;  /* 0x0000081804007986 */ /* 0x0003e8000c101b08 */
[----:B------:R1:W-:Y:S04]  /*0740*/  STG.E.64 desc[UR8][R4.64], R18 ;  /* 0x0000001204007986 */ /* 0x0003e8000c101b08 */
[----:B------:R1:W-:Y:S04]  /*0750*/  STG.E.64 desc[UR8][R4.64+0x40], R22 ;  /* 0x0000401604007986 */ /* 0x0003e8000c101b08 */
[----:B------:R1:W-:Y:S04]  /*0760*/  STS.64 [UR4], R14 ;  /* 0x0000000eff007988 */ /* 0x0003e80008000a04 */
[----:B------:R1:W-:Y:S04]  /*0770*/  STG.E.64 desc[UR8][R4.64+0x38], R6 ;  /* 0x0000380604007986 */ /* 0x0003e8000c101b08 */
[----:B------:R1:W-:Y:S02]  /*0780*/  STG.E.64 desc[UR8][R4.64+0x30], R16 ;  /* 0x0000301004007986 */ /* 0x0003e4000c101b08 */
.L_x_9:
[----:B0-----:R-:W-:Y:S05]  /*0790*/  BSYNC.RECONVERGENT B1 ;  /* 0x0000000000017941 */ /* 0x001fea0003800200 */
.L_x_8:
[----:B------:R-:W-:Y:S01]  /*07a0*/  BAR.SYNC.DEFER_BLOCKING 0x0 ;  /* 0x0000000000007b1d */ /* 0x000fe20000010000 */
[----:B------:R-:W-:-:S05]  /*07b0*/  ISETP.GE.U32.AND P0, PT, R0, UR12, PT ;  /* 0x0000000c00007c0c */ /* 0x000fca000bf06070 */
[----:B------:R-:W0:Y:S01]  /*07c0*/  LDCU UR6, c[0x0][0x3ac] ;  /* 0x00007580ff0677ac */ /* 0x000e220008000800 */
[----:B------:R-:W-:Y:S07]  /*07d0*/  BSSY.RECONVERGENT B1, `(.L_x_10) ;  /* 0x000002f000017945 */ /* 0x000fee0003800200 */
[----:B------:R-:W-:Y:S05]  /*07e0*/  @P0 BRA `(.L_x_11) ;  /* 0x0000000000b40947 */ /* 0x000fea0003800000 */
[----:B------:R-:W2:Y:S01]  /*07f0*/  S2UR UR5, SR_CgaCtaId ;  /* 0x00000000000579c3 */ /* 0x000ea20000008800 */
[----:B------:R-:W-:Y:S01]  /*0800*/  UMOV UR4, 0x400 ;  /* 0x0000040000047882 */ /* 0x000fe20000000000 */
[----:B-1----:R-:W-:-:S06]  /*0810*/  IMAD.MOV.U32 R23, RZ, RZ, RZ ;  /* 0x000000ffff177224 */ /* 0x002fcc00078e00ff */
[----:B------:R-:W1:Y:S08]  /*0820*/  LDC.64 R12, c[0x0][0x3b8] ;  /* 0x0000ee00ff0c7b82 */ /* 0x000e700000000a00 */
[----:B------:R-:W3:Y:S01]  /*0830*/  LDC.64 R6, c[0x0][0x390] ;  /* 0x0000e400ff067b82 */ /* 0x000ee20000000a00 */
[----:B--2---:R-:W-:-:S07]  /*0840*/  ULEA UR4, UR5, UR4, 0x18 ;  /* 0x0000000405047291 */ /* 0x004fce000f8ec0ff */
[----:B------:R-:W2:Y:S01]  /*0850*/  LDC.64 R8, c[0x0][0x380] ;  /* 0x0000e000ff087b82 */ /* 0x000ea20000000a00 */
[----:B-1----:R-:W-:Y:S01]  /*0860*/  IMAD.WIDE.U32 R12, R0, 0x30, R12 ;  /* 0x00000030000c7825 */ /* 0x002fe200078e000c */
[----:B------:R-:W1:Y:S06]  /*0870*/  LDS.64 R4, [UR4] ;  /* 0x00000004ff047984 */ /* 0x000e6c0008000a00 */
[----:B------:R-:W4:Y:S02]  /*0880*/  LDC.64 R10, c[0x0][0x388] ;  /* 0x0000e200ff0a7b82 */ /* 0x000f240000000a00 */
.L_x_12:
[----:B--2---:R-:W5:Y:S04]  /*0890*/  LDG.E.64 R20, desc[UR8][R12.64] ;  /* 0x000000080c147981 */ /* 0x004f68000c1e1b00 */
[----:B------:R-:W3:Y:S04]  /*08a0*/  LDG.E.64 R14, desc[UR8][R12.64+0x10] ;  /* 0x000010080c0e7981 */ /* 0x000ee8000c1e1b00 */
[----:B------:R-:W2:Y:S01]  /*08b0*/  LDG.E.64 R16, desc[UR8][R12.64+0x8] ;  /* 0x000008080c107981 */ /* 0x000ea2000c1e1b00 */
[----:B-----5:R-:W-:Y:S02]  /*08c0*/  SHF.R.U32.HI R18, RZ, 0x2, R21 ;  /* 0x00000002ff127819 */ /* 0x020fe40000011615 */
[----:B------:R-:W-:-:S02]  /*08d0*/  IADD3 R20, PT, PT, R20, 0x587c5, RZ ;  /* 0x000587c514147810 */ /* 0x000fc40007ffe0ff */
[----:B------:R-:W-:Y:S02]  /*08e0*/  LOP3.LUT R18, R18, R21, RZ, 0x3c, !PT ;  /* 0x0000001512127212 */ /* 0x000fe400078e3cff */
[----:B---3--:R-:W-:-:S03]  /*08f0*/  SHF.L.U32 R19, R15, 0x4, RZ ;  /* 0x000000040f137819 */ /* 0x008fc600000006ff */
[----:B------:R-:W-:-:S05]  /*0900*/  IMAD.SHL.U32 R21, R18, 0x2, RZ ;  /* 0x0000000212157824 */ /* 0x000fca00078e00ff */
[----:B------:R-:W-:Y:S01]  /*0910*/  LOP3.LUT R18, R18, R21, R19, 0x96, !PT ;  /* 0x0000001512127212 */ /* 0x000fe200078e9613 */
[----:B--2---:R-:W-:-:S03]  /*0920*/  IMAD.MOV.U32 R21, RZ, RZ, R16 ;  /* 0x000000ffff157224 */ /* 0x004fc600078e0010 */
[----:B------:R-:W-:Y:S01]  /*0930*/  LOP3.LUT R19, R18, R15, RZ, 0x3c, !PT ;  /* 0x0000000f12137212 */ /* 0x000fe200078e3cff */
[----:B------:R-:W-:Y:S01]  /*0940*/  IMAD.MOV.U32 R18, RZ, RZ, R15 ;  /* 0x000000ffff127224 */ /* 0x000fe200078e000f */
[----:B------:R2:W-:Y:S03]  /*0950*/  STG.E.64 desc[UR8][R12.64], R20 ;  /* 0x000000140c007986 */ /* 0x0005e6000c101b08 */
[----:B------:R-:W-:Y:S01]  /*0960*/  IMAD.IADD R22, R19, 0x1, R20 ;  /* 0x0000000113167824 */ /* 0x000fe200078e0214 */
[----:B------:R2:W-:Y:S03]  /*0970*/  STG.E.64 desc[UR8][R12.64+0x10], R18 ;  /* 0x000010120c007986 */ /* 0x0005e6000c101b08 */
[----:B------:R-:W3:Y:S02]  /*0980*/  I2F.F64.U32 R24, R22 ;  /* 0x0000001600187312 */ /* 0x000ee40000201800 */
[----:B---3--:R-:W-:Y:S01]  /*0990*/  DMUL R26, R24, 2.3283064365386962891e-10 ;  /* 0x3df00000181a7828 */ /* 0x008fe20000000000 */
[----:B------:R-:W-:-:S02]  /*09a0*/  MOV R25, R14 ;  /* 0x0000000e00197202 */ /* 0x000fc40000000f00 */
[----:B------:R-:W-:-:S05]  /*09b0*/  MOV R24, R17 ;  /* 0x0000001100187202 */ /* 0x000fca0000000f00 */
[----:B------:R2:W-:Y:S02]  /*09c0*/  STG.E.64 desc[UR8][R12.64+0x8], R24 ;  /* 0x000008180c007986 */ /* 0x0005e4000c101b08 */
[----:B------:R-:W0:Y:S02]  /*09d0*/  F2F.F32.F64 R26, R26 ;  /* 0x0000001a001a7310 */ /* 0x000e240000301000 */
[----:B0-----:R-:W-:-:S04]  /*09e0*/  FSETP.GEU.AND P0, PT, R26, UR6, PT ;  /* 0x000000061a007c0b */ /* 0x001fc8000bf0e000 */
[----:B-1----:R-:W-:-:S05]  /*09f0*/  SEL R29, R4, R5, !P0 ;  /* 0x00000005041d7207 */ /* 0x002fca0004000000 */
[----:B------:R-:W-:-:S06]  /*0a00*/  IMAD.WIDE R14, R29, 0x4, R6 ;  /* 0x000000041d0e7825 */ /* 0x000fcc00078e0206 */
[----:B------:R-:W3:Y:S01]  /*0a10*/  LDG.E R14, desc[UR8][R14.64] ;  /* 0x000000080e0e7981 */ /* 0x000ee2000c1e1900 */
[----:B------:R-:W-:-:S04]  /*0a20*/  IMAD R17, R23, UR7, R2 ;  /* 0x0000000717117c24 */ /* 0x000fc8000f8e0202 */
[----:B---3--:R-:W-:-:S04]  /*0a30*/  IMAD R17, R14, UR12, R17 ;  /* 0x0000000c0e117c24 */ /* 0x008fc8000f8e0211 */
[----:B------:R-:W-:-:S06]  /*0a40*/  IMAD.WIDE.U32 R16, R17, 0x4, R8 ;  /* 0x0000000411107825 */ /* 0x000fcc00078e0008 */
[----:B------:R-:W3:Y:S01]  /*0a50*/  LDG.E R17, desc[UR8][R16.64] ;  /* 0x0000000810117981 */ /* 0x000ee2000c1e1900 */
[C---:B----4-:R-:W-:Y:S01]  /*0a60*/  IMAD.WIDE.U32 R26, R0.reuse, 0x4, R10 ;  /* 0x00000004001a7825 */ /* 0x050fe200078e000a */
[----:B------:R-:W-:-:S03]  /*0a70*/  IADD3 R0, PT, PT, R0, UR7, RZ ;  /* 0x0000000700007c10 */ /* 0x000fc6000fffe0ff */
[----:B------:R-:W-:Y:S01]  /*0a80*/  VIADD R23, R23, 0x1 ;  /* 0x0000000117177836 */ /* 0x000fe20000000000 */
[----:B------:R-:W-:Y:S01]  /*0a90*/  ISETP.GE.U32.AND P0, PT, R0, UR12, PT ;  /* 0x0000000c00007c0c */ /* 0x000fe2000bf06070 */
[----:B---3--:R2:W-:-:S12]  /*0aa0*/  STG.E desc[UR8][R26.64], R17 ;  /* 0x000000111a007986 */ /* 0x0085d8000c101908 */
[----:B------:R-:W-:Y:S05]  /*0ab0*/  @!P0 BRA `(.L_x_12) ;  /* 0xfffffffc00748947 */ /* 0x000fea000383ffff */
.L_x_11:
[----:B0-----:R-:W-:Y:S05]  /*0ac0*/  BSYNC.RECONVERGENT B1 ;  /* 0x0000000000017941 */ /* 0x001fea0003800200 */
.L_x_10:
[----:B------:R-:W-:Y:S05]  /*0ad0*/  BRA `(.L_x_6) ;  /* 0x0000000000847947 */ /* 0x000fea0003800000 */
.L_x_7:
[----:B------:R-:W0:Y:S02]  /*0ae0*/  LDCU UR4, c[0x0][0x3b0] ;  /* 0x00007600ff0477ac */ /* 0x000e240008000800 */
[----:B0-----:R-:W-:-:S04]  /*0af0*/  ISETP.GE.U32.AND P0, PT, R0, UR4, PT ;  /* 0x0000000400007c0c */ /* 0x001fc8000bf06070 */
[----:B------:R-:W-:-:S13]  /*0b00*/  ISETP.GE.U32.OR P0, PT, R3, UR11, P0 ;  /* 0x0000000b03007c0c */ /* 0x000fda0008706470 */
[----:B------:R-:W-:Y:S05]  /*0b10*/  @P0 BRA `(.L_x_6) ;  /* 0x0000000000740947 */ /* 0x000fea0003800000 */
[----:B------:R-:W0:Y:S08]  /*0b20*/  LDC.64 R6, c[0x0][0x3b8] ;  /* 0x0000ee00ff067b82 */ /* 0x000e300000000a00 */
[----:B------:R-:W1:Y:S01]  /*0b30*/  LDC.64 R4, c[0x0][0x388] ;  /* 0x0000e200ff047b82 */ /* 0x000e620000000a00 */
[----:B0-----:R-:W-:-:S07]  /*0b40*/  IMAD.WIDE.U32 R6, R0, 0x30, R6 ;  /* 0x0000003000067825 */ /* 0x001fce00078e0006 */
.L_x_13:
[----:B--2---:R-:W2:Y:S04]  /*0b50*/  LDG.E.64 R12, desc[UR8][R6.64] ;  /* 0x00000008060c7981 */ /* 0x004ea8000c1e1b00 */
[----:B------:R-:W3:Y:S04]  /*0b60*/  LDG.E.64 R8, desc[UR8][R6.64+0x10] ;  /* 0x0000100806087981 */ /* 0x000ee8000c1e1b00 */
[----:B------:R-:W4:Y:S01]  /*0b70*/  LDG.E.64 R10, desc[UR8][R6.64+0x8] ;  /* 0x00000808060a7981 */ /* 0x000f22000c1e1b00 */
[----:B--2---:R-:W-:Y:S02]  /*0b80*/  SHF.R.U32.HI R14, RZ, 0x2, R13 ;  /* 0x00000002ff0e7819 */ /* 0x004fe4000001160d */
[----:B------:R-:W-:-:S02]  /*0b90*/  IADD3 R12, PT, PT, R12, 0x587c5, RZ ;  /* 0x000587c50c0c7810 */ /* 0x000fc40007ffe0ff */
[----:B------:R-:W-:Y:S02]  /*0ba0*/  LOP3.LUT R14, R14, R13, RZ, 0x3c, !PT ;  /* 0x0000000d0e0e7212 */ /* 0x000fe400078e3cff */
[----:B---3--:R-:W-:Y:S02]  /*0bb0*/  SHF.L.U32 R13, R9, 0x4, RZ ;  /* 0x00000004090d7819 */ /* 0x008fe400000006ff */
[----:B------:R-:W-:Y:S01]  /*0bc0*/  MOV R21, R8 ;  /* 0x0000000800157202 */ /* 0x000fe20000000f00 */
[----:B------:R-:W-:Y:S01]  /*0bd0*/  IMAD.SHL.U32 R15, R14, 0x2, RZ ;  /* 0x000000020e0f7824 */ /* 0x000fe200078e00ff */
[----:B----4-:R-:W-:-:S04]  /*0be0*/  MOV R20, R11 ;  /* 0x0000000b00147202 */ /* 0x010fc80000000f00 */
[----:B------:R-:W-:Y:S01]  /*0bf0*/  LOP3.LUT R14, R14, R15, R13, 0x96, !PT ;  /* 0x0000000f0e0e7212 */ /* 0x000fe200078e960d */
[----:B------:R-:W-:Y:S01]  /*0c00*/  IMAD.MOV.U32 R13, RZ, RZ, R10 ;  /* 0x000000ffff0d7224 */ /* 0x000fe200078e000a */
[----:B------:R2:W-:Y:S02]  /*0c10*/  STG.E.64 desc[UR8][R6.64+0x8], R20 ;  /* 0x0000081406007986 */ /* 0x0005e4000c101b08 */
[----:B------:R-:W-:Y:S01]  /*0c20*/  LOP3.LUT R15, R14, R9, RZ, 0x3c, !PT ;  /* 0x000000090e0f7212 */ /* 0x000fe200078e3cff */
[----:B------:R-:W-:Y:S01]  /*0c30*/  IMAD.MOV.U32 R14, RZ, RZ, R9 ;  /* 0x000000ffff0e7224 */ /* 0x000fe200078e0009 */
[----:B------:R2:W-:Y:S01]  /*0c40*/  STG.E.64 desc[UR8][R6.64], R12 ;  /* 0x0000000c06007986 */ /* 0x0005e2000c101b08 */
[C---:B-1----:R-:W-:Y:S01]  /*0c50*/  IMAD.WIDE.U32 R8, R0.reuse, 0x4, R4 ;  /* 0x0000000400087825 */ /* 0x042fe200078e0004 */
[----:B------:R-:W-:Y:S02]  /*0c60*/  IADD3 R0, PT, PT, R0, UR7, RZ ;  /* 0x0000000700007c10 */ /* 0x000fe4000fffe0ff */
[----:B------:R2:W-:Y:S01]  /*0c70*/  STG.E.64 desc[UR8][R6.64+0x10], R14 ;  /* 0x0000100e06007986 */ /* 0x0005e2000c101b08 */
[----:B------:R-:W-:Y:S01]  /*0c80*/  IMAD.IADD R18, R15, 0x1, R12 ;  /* 0x000000010f127824 */ /* 0x000fe200078e020c */
[----:B------:R-:W-:-:S03]  /*0c90*/  ISETP.GE.U32.AND P0, PT, R0, UR4, PT ;  /* 0x0000000400007c0c */ /* 0x000fc6000bf06070 */
[----:B------:R-:W0:Y:S02]  /*0ca0*/  I2F.F64.U32 R16, R18 ;  /* 0x0000001200107312 */ /* 0x000e240000201800 */
[----:B0-----:R-:W-:-:S10]  /*0cb0*/  DMUL R16, R16, 2.3283064365386962891e-10 ;  /* 0x3df0000010107828 */ /* 0x001fd40000000000 */
[----:B------:R-:W0:Y:S02]  /*0cc0*/  F2F.F32.F64 R17, R16 ;  /* 0x0000001000117310 */ /* 0x000e240000301000 */
[----:B0-----:R2:W-:Y:S01]  /*0cd0*/  STG.E desc[UR8][R8.64], R17 ;  /* 0x0000001108007986 */ /* 0x0015e2000c101908 */
[----:B------:R-:W-:Y:S05]  /*0ce0*/  @!P0 BRA `(.L_x_13) ;  /* 0xfffffffc00988947 */ /* 0x000fea000383ffff */
.L_x_6:
[----:B------:R-:W-:Y:S05]  /*0cf0*/  BSYNC.RECONVERGENT B0 ;  /* 0x0000000000007941 */ /* 0x000fea0003800200 */
.L_x_1:
[----:B------:R-:W-:-:S13]  /*0d00*/  ISETP.NE.AND P0, PT, R2, RZ, PT ;  /* 0x000000ff0200720c */ /* 0x000fda0003f05270 */
[----:B------:R-:W-:Y:S05]  /*0d10*/  @P0 EXIT ;  /* 0x000000000000094d */ /* 0x000fea0003800000 */
[----:B-1----:R-:W1:Y:S02]  /*0d20*/  LDC.64 R4, c[0x0][0x398] ;  /* 0x0000e600ff047b82 */ /* 0x002e640000000a00 */
[----:B-1----:R-:W-:-:S05]  /*0d30*/  IMAD.WIDE.U32 R4, R3, 0x4, R4 ;  /* 0x0000000403047825 */ /* 0x002fca00078e0004 */
[----:B------:R-:W-:Y:S01]  /*0d40*/  STG.E desc[UR8][R4.64], R3 ;  /* 0x0000000304007986 */ /* 0x000fe2000c101908 */
[----:B------:R-:W-:Y:S05]  /*0d50*/  EXIT ;  /* 0x000000000000794d */ /* 0x000fea0003800000 */
.L_x_14:
        /* <DEDUP_REMOVED lines=10> */
.L_x_46:


//--------------------- .text._Z5bestKPfjjPi      --------------------------
	.section	.text._Z5bestKPfjjPi,"ax",@progbits
	.align	128
        .global         _Z5bestKPfjjPi
        .type           _Z5bestKPfjjPi,@function
        .size           _Z5bestKPfjjPi,(.L_x_47 - _Z5bestKPfjjPi)
        .other          _Z5bestKPfjjPi,@"STO_CUDA_ENTRY STV_DEFAULT"
_Z5bestKPfjjPi:
.text._Z5bestKPfjjPi:
[----:B------:R-:W-:Y:S01]  /*0000*/  LDC R1, c[0x0][0x37c] ;  /* 0x0000df00ff017b82 */ /* 0x000fe20000000800 */
[----:B------:R-:W0:Y:S02]  /*0010*/  LDCU.64 UR4, c[0x0][0x390] ;  /* 0x00007200ff0477ac */ /* 0x000e240008000a00 */
[----:B0-----:R-:W-:-:S04]  /*0020*/  ISETP.NE.U32.AND P0, PT, RZ, UR4, PT ;  /* 0x00000004ff007c0c */ /* 0x001fc8000bf05070 */
[----:B------:R-:W-:-:S13]  /*0030*/  ISETP.NE.AND.EX P0, PT, RZ, UR5, PT, P0 ;  /* 0x00000005ff007c0c */ /* 0x000fda000bf05300 */
[----:B------:R-:W-:Y:S05]  /*0040*/  @!P0 EXIT ;  /* 0x000000000000894d */ /* 0x000fea0003800000 */
[----:B------:R-:W0:Y:S01]  /*0050*/  LDC R6, c[0x0][0x388] ;  /* 0x0000e200ff067b82 */ /* 0x000e220000000800 */
[----:B------:R-:W1:Y:S07]  /*0060*/  LDCU.64 UR4, c[0x0][0x358] ;  /* 0x00006b00ff0477ac */ /* 0x000e6e0008000a00 */
[----:B------:R-:W1:Y:S08]  /*0070*/  LDC.64 R2, c[0x0][0x380] ;  /* 0x0000e000ff027b82 */ /* 0x000e700000000a00 */
[----:B------:R-:W2:Y:S01]  /*0080*/  LDC.64 R4, c[0x0][0x390] ;  /* 0x0000e400ff047b82 */ /* 0x000ea20000000a00 */
[----:B0-----:R-:W-:Y:S01]  /*0090*/  ISETP.GE.U32.AND P0, PT, R6, 0x2, PT ;  /* 0x000000020600780c */ /* 0x001fe20003f06070 */
[----:B-1----:R0:W5:Y:S04]  /*00a0*/  LDG.E R2, desc[UR4][R2.64] ;  /* 0x0000000402027981 */ /* 0x002168000c1e1900 */
[----:B--2---:R0:W-:Y:S08]  /*00b0*/  STG.E desc[UR4][R4.64], RZ ;  /* 0x000000ff04007986 */ /* 0x0041f0000c101904 */
[----:B------:R-:W-:Y:S05]  /*00c0*/  @!P0 EXIT ;  /* 0x000000000000894d */ /* 0x000fea0003800000 */
[----:B------:R-:W1:Y:S01]  /*00d0*/  LDCU UR6, c[0x0][0x38c] ;  /* 0x00007180ff0677ac */ /* 0x000e620008000800 */
[----:B------:R-:W-:Y:S02]  /*00e0*/  VIADD R0, R6, 0xfffffffe ;  /* 0xfffffffe06007836 */ /* 0x000fe40000000000 */
[----:B0-----:R-:W-:-:S03]  /*00f0*/  HFMA2 R4, -RZ, RZ, 0, 5.9604644775390625e-08 ;  /* 0x00000001ff047431 */ /* 0x001fc600000001ff */
[----:B------:R-:W-:Y:S01]  /*0100*/  ISETP.GE.U32.AND P0, PT, R0, 0x7, PT ;  /* 0x000000070000780c */ /* 0x000fe20003f06070 */
[----:B------:R-:W-:-:S05]  /*0110*/  VIADD R0, R6, 0xffffffff ;  /* 0xffffffff06007836 */ /* 0x000fca0000000000 */
[----:B------:R-:W-:Y:S01]  /*0120*/  LOP3.LUT R16, R0, 0x7, RZ, 0xc0, !PT ;  /* 0x0000000700107812 */ /* 0x000fe200078ec0ff */
[----:B-1----:R-:W-:-:S06]  /*0130*/  IMAD R3, R6, UR6, RZ ;  /* 0x0000000606037c24 */ /* 0x002fcc000f8e02ff */
[----:B------:R-:W-:Y:S05]  /*0140*/  @!P0 BRA `(.L_x_15) ;  /* 0x0000000400288947 */ /* 0x000fea0003800000 */
[----:B------:R-:W0:Y:S01]  /*0150*/  LDC.64 R4, c[0x0][0x380] ;  /* 0x0000e000ff047b82 */ /* 0x000e220000000a00 */
[----:B------:R-:W-:Y:S01]  /*0160*/  LOP3.LUT R8, R0, 0xfffffff8, RZ, 0xc0, !PT ;  /* 0xfffffff800087812 */ /* 0x000fe200078ec0ff */
[----:B------:R-:W-:-:S07]  /*0170*/  IMAD.MOV.U32 R9, RZ, RZ, 0x1 ;  /* 0x00000001ff097424 */ /* 0x000fce00078e00ff */
.L_x_17:
[----:B------:R-:W-:-:S04]  /*0180*/  IMAD R6, R3, R9, RZ ;  /* 0x0000000903067224 */ /* 0x000fc800078e02ff */
[----:B0-----:R-:W-:-:S06]  /*0190*/  IMAD.WIDE.U32 R10, R6, 0x4, R4 ;  /* 0x00000004060a7825 */ /* 0x001fcc00078e0004 */
[----:B------:R-:W2:Y:S01]  /*01a0*/  LDG.E R11, desc[UR4][R10.64] ;  /* 0x000000040a0b7981 */ /* 0x000ea2000c1e1900 */
[----:B------:R-:W-:Y:S02]  /*01b0*/  IMAD.IADD R17, R3, 0x1, R6 ;  /* 0x0000000103117824 */ /* 0x000fe400078e0206 */
[----:B------:R-:W-:-:S04]  /*01c0*/  IMAD.WIDE.U32 R6, R9, 0x4, R4 ;  /* 0x0000000409067825 */ /* 0x000fc800078e0004 */
[----:B------:R-:W-:Y:S01]  /*01d0*/  IMAD.WIDE.U32 R12, R17, 0x4, R4 ;  /* 0x00000004110c7825 */ /* 0x000fe200078e0004 */
[----:B--2--5:R-:W-:-:S13]  /*01e0*/  FSETP.GT.AND P0, PT, R2, R11, PT ;  /* 0x0000000b0200720b */ /* 0x024fda0003f04000 */
[----:B------:R-:W0:Y:S02]  /*01f0*/  @P0 LDC.64 R14, c[0x0][0x390] ;  /* 0x0000e400ff0e0b82 */ /* 0x000e240000000a00 */
[----:B0-----:R0:W-:Y:S04]  /*0200*/  @P0 STG.E desc[UR4][R14.64], R9 ;  /* 0x000000090e000986 */ /* 0x0011e8000c101904 */
[----:B------:R-:W2:Y:S04]  /*0210*/  LDG.E R13, desc[UR4][R12.64] ;  /* 0x000000040c0d7981 */ /* 0x000ea8000c1e1900 */
[----:B------:R-:W2:Y:S01]  /*0220*/  @P0 LDG.E R2, desc[UR4][R6.64] ;  /* 0x0000000406020981 */ /* 0x000ea2000c1e1900 */
[----:B------:R-:W-:-:S05]  /*0230*/  IADD3 R20, PT, PT, R3, R17, RZ ;  /* 0x0000001103147210 */ /* 0x000fca0007ffe0ff */
[----:B------:R-:W-:Y:S01]  /*0240*/  IMAD.WIDE.U32 R10, R20, 0x4, R4 ;  /* 0x00000004140a7825 */ /* 0x000fe200078e0004 */
[----:B--2---:R-:W-:-:S13]  /*0250*/  FSETP.GT.AND P0, PT, R2, R13, PT ;  /* 0x0000000d0200720b */ /* 0x004fda0003f04000 */
[----:B------:R-:W1:Y:S01]  /*0260*/  @P0 LDC.64 R18, c[0x0][0x390] ;  /* 0x0000e400ff120b82 */ /* 0x000e620000000a00 */
[----:B------:R-:W-:-:S05]  /*0270*/  @P0 VIADD R17, R9, 0x1 ;  /* 0x0000000109110836 */ /* 0x000fca0000000000 */
[----:B-1----:R1:W-:Y:S04]  /*0280*/  @P0 STG.E desc[UR4][R18.64], R17 ;  /* 0x0000001112000986 */ /* 0x0023e8000c101904 */
[----:B------:R-:W2:Y:S04]  /*0290*/  LDG.E R11, desc[UR4][R10.64] ;  /* 0x000000040a0b7981 */ /* 0x000ea8000c1e1900 */
[----:B------:R-:W2:Y:S01]  /*02a0*/  @P0 LDG.E R2, desc[UR4][R6.64+0x4] ;  /* 0x0000040406020981 */ /* 0x000ea2000c1e1900 */
[----:B------:R-:W-:-:S04]  /*02b0*/  IMAD.IADD R20, R3, 0x1, R20 ;  /* 0x0000000103147824 */ /* 0x000fc800078e0214 */
[----:B------:R-:W-:Y:S01]  /*02c0*/  IMAD.WIDE.U32 R12, R20, 0x4, R4 ;  /* 0x00000004140c7825 */ /* 0x000fe200078e0004 */
[----:B--2---:R-:W-:-:S13]  /*02d0*/  FSETP.GT.AND P0, PT, R2, R11, PT ;  /* 0x0000000b0200720b */ /* 0x004fda0003f04000 */
[----:B0-----:R-:W0:Y:S01]  /*02e0*/  @P0 LDC.64 R14, c[0x0][0x390] ;  /* 0x0000e400ff0e0b82 */ /* 0x001e220000000a00 */
[----:B------:R-:W-:-:S05]  /*02f0*/  @P0 IADD3 R21, PT, PT, R9, 0x2, RZ ;  /* 0x0000000209150810 */ /* 0x000fca0007ffe0ff */
[----:B0-----:R0:W-:Y:S04]  /*0300*/  @P0 STG.E desc[UR4][R14.64], R21 ;  /* 0x000000150e000986 */ /* 0x0011e8000c101904 */
[----:B------:R-:W2:Y:S04]  /*0310*/  LDG.E R13, desc[UR4][R12.64] ;  /* 0x000000040c0d7981 */ /* 0x000ea8000c1e1900 */
[----:B------:R-:W2:Y:S01]  /*0320*/  @P0 LDG.E R2, desc[UR4][R6.64+0x8] ;  /* 0x0000080406020981 */ /* 0x000ea2000c1e1900 */
[----:B------:R-:W-:-:S04]  /*0330*/  IMAD.IADD R20, R3, 0x1, R20 ;  /* 0x0000000103147824 */ /* 0x000fc800078e0214 */
[----:B------:R-:W-:Y:S01]  /*0340*/  IMAD.WIDE.U32 R10, R20, 0x4, R4 ;  /* 0x00000004140a7825 */ /* 0x000fe200078e0004 */
[----:B--2---:R-:W-:-:S13]  /*0350*/  FSETP.GT.AND P0, PT, R2, R13, PT ;  /* 0x0000000d0200720b */ /* 0x004fda0003f04000 */
[----:B-1----:R-:W1:Y:S01]  /*0360*/  @P0 LDC.64 R18, c[0x0][0x390] ;  /* 0x0000e400ff120b82 */ /* 0x002e620000000a00 */
[----:B------:R-:W-:-:S05]  /*0370*/  @P0 VIADD R17, R9, 0x3 ;  /* 0x0000000309110836 */ /* 0x000fca0000000000 */
[----:B-1----:R1:W-:Y:S04]  /*0380*/  @P0 STG.E desc[UR4][R18.64], R17 ;  /* 0x0000001112000986 */ /* 0x0023e8000c101904 */
[----:B------:R-:W2:Y:S04]  /*0390*/  LDG.E R11, desc[UR4][R10.64] ;  /* 0x000000040a0b7981 */ /* 0x000ea8000c1e1900 */
[----:B------:R-:W2:Y:S01]  /*03a0*/  @P0 LDG.E R2, desc[UR4][R6.64+0xc] ;  /* 0x00000c0406020981 */ /* 0x000ea2000c1e1900 */
[----:B------:R-:W-:-:S05]  /*03b0*/  IADD3 R20, PT, PT, R3, R20, RZ ;  /* 0x0000001403147210 */ /* 0x000fca0007ffe0ff */
[----:B------:R-:W-:Y:S01]  /*03c0*/  IMAD.WIDE.U32 R12, R20, 0x4, R4 ;  /* 0x00000004140c7825 */ /* 0x000fe200078e0004 */
[----:B--2---:R-:W-:-:S13]  /*03d0*/  FSETP.GT.AND P0, PT, R2, R11, PT ;  /* 0x0000000b0200720b */ /* 0x004fda0003f04000 */
[----:B0-----:R-:W0:Y:S01]  /*03e0*/  @P0 LDC.64 R14, c[0x0][0x390] ;  /* 0x0000e400ff0e0b82 */ /* 0x001e220000000a00 */
[----:B------:R-:W-:-:S05]  /*03f0*/  @P0 VIADD R21, R9, 0x4 ;  /* 0x0000000409150836 */ /* 0x000fca0000000000 */
[----:B0-----:R0:W-:Y:S04]  /*0400*/  @P0 STG.E desc[UR4][R14.64], R21 ;  /* 0x000000150e000986 */ /* 0x0011e8000c101904 */
[----:B------:R-:W2:Y:S04]  /*0410*/  LDG.E R13, desc[UR4][R12.64] ;  /* 0x000000040c0d7981 */ /* 0x000ea8000c1e1900 */
[----:B------:R-:W2:Y:S01]  /*0420*/  @P0 LDG.E R2, desc[UR4][R6.64+0x10] ;  /* 0x0000100406020981 */ /* 0x000ea2000c1e1900 */
[----:B------:R-:W-:-:S05]  /*0430*/  IADD3 R20, PT, PT, R3, R20, RZ ;  /* 0x0000001403147210 */ /* 0x000fca0007ffe0ff */
        /* <DEDUP_REMOVED lines=15> */
[----:B-1----:R-:W-:-:S04]  /*0530*/  IADD3 R17, PT, PT, R9, 0x7, RZ ;  /* 0x0000000709117810 */ /* 0x002fc80007ffe0ff */
[----:B------:R-:W-:Y:S01]  /*0540*/  ISETP.NE.AND P1, PT, R17, R8, PT ;  /* 0x000000081100720c */ /* 0x000fe20003f25270 */
[----:B------:R-:W-:Y:S01]  /*0550*/  VIADD R17, R9, 0x8 ;  /* 0x0000000809117836 */ /* 0x000fe20000000000 */
[----:B--2---:R-:W-:-:S13]  /*0560*/  FSETP.GT.AND P0, PT, R2, R13, PT ;  /* 0x0000000d0200720b */ /* 0x004fda0003f04000 */
[----:B0-----:R-:W-:Y:S05]  /*0570*/  @!P0 BRA `(.L_x_16) ;  /* 0x0000000000108947 */ /* 0x001fea0003800000 */
[----:B------:R-:W0:Y:S01]  /*0580*/  LDC.64 R10, c[0x0][0x390] ;  /* 0x0000e400ff0a7b82 */ /* 0x000e220000000a00 */
[----:B------:R-:W-:-:S05]  /*0590*/  IADD3 R9, PT, PT, R9, 0x7, RZ ;  /* 0x0000000709097810 */ /* 0x000fca0007ffe0ff */
[----:B0-----:R0:W-:Y:S04]  /*05a0*/  STG.E desc[UR4][R10.64], R9 ;  /* 0x000000090a007986 */ /* 0x0011e8000c101904 */
[----:B------:R0:W5:Y:S02]  /*05b0*/  LDG.E R2, desc[UR4][R6.64+0x1c] ;  /* 0x00001c0406027981 */ /* 0x000164000c1e1900 */
.L_x_16:
[----:B0-----:R-:W-:Y:S01]  /*05c0*/  IMAD.MOV.U32 R9, RZ, RZ, R17 ;  /* 0x000000ffff097224 */ /* 0x001fe200078e0011 */
[----:B------:R-:W-:Y:S06]  /*05d0*/  @P1 BRA `(.L_x_17) ;  /* 0xfffffff800e81947 */ /* 0x000fec000383ffff */
[----:B------:R-:W-:-:S07]  /*05e0*/  MOV R4, R17 ;  /* 0x0000001100047202 */ /* 0x000fce0000000f00 */
.L_x_15:
[----:B------:R-:W-:-:S13]  /*05f0*/  ISETP.NE.AND P0, PT, R16, RZ, PT ;  /* 0x000000ff1000720c */ /* 0x000fda0003f05270 */
[----:B------:R-:W-:Y:S05]  /*0600*/  @!P0 EXIT ;  /* 0x000000000000894d */ /* 0x000fea0003800000 */
[----:B------:R-:W-:Y:S02]  /*0610*/  ISETP.GE.U32.AND P0, PT, R16, 0x4, PT ;  /* 0x000000041000780c */ /* 0x000fe40003f06070 */
[----:B------:R-:W-:-:S11]  /*0620*/  LOP3.LUT R18, R0, 0x3, RZ, 0xc0, !PT ;  /* 0x0000000300127812 */ /* 0x000fd600078ec0ff */
[----:B------:R-:W-:Y:S05]  /*0630*/  @!P0 BRA `(.L_x_18) ;  /* 0x00000000008c8947 */ /* 0x000fea0003800000 */
[----:B------:R-:W0:Y:S01]  /*0640*/  LDC.64 R8, c[0x0][0x380] ;  /* 0x0000e000ff087b82 */ /* 0x000e220000000a00 */
        /* <DEDUP_REMOVED lines=19> */
[----:B------:R-:W-:-:S05]  /*0780*/  IADD3 R19, PT, PT, R3, R19, RZ ;  /* 0x0000001303137210 */ /* 0x000fca0007ffe0ff */
[----:B------:R-:W-:Y:S01]  /*0790*/  IMAD.WIDE.U32 R8, R19, 0x4, R8 ;  /* 0x0000000413087825 */ /* 0x000fe200078e0008 */
[----:B--2---:R-:W-:-:S13]  /*07a0*/  FSETP.GT.AND P0, PT, R2, R11, PT ;  /* 0x0000000b0200720b */ /* 0x004fda0003f04000 */
[----:B------:R-:W2:Y:S01]  /*07b0*/  @P0 LDC.64 R12, c[0x0][0x390] ;  /* 0x0000e400ff0c0b82 */ /* 0x000ea20000000a00 */
[----:B0-----:R-:W-:-:S05]  /*07c0*/  @P0 VIADD R15, R4, 0x2 ;  /* 0x00000002040f0836 */ /* 0x001fca0000000000 */
[----:B--2---:R1:W-:Y:S04]  /*07d0*/  @P0 STG.E desc[UR4][R12.64], R15 ;  /* 0x0000000f0c000986 */ /* 0x0043e8000c101904 */
[----:B------:R-:W2:Y:S04]  /*07e0*/  LDG.E R9, desc[UR4][R8.64] ;  /* 0x0000000408097981 */ /* 0x000ea8000c1e1900 */
[----:B------:R-:W2:Y:S02]  /*07f0*/  @P0 LDG.E R2, desc[UR4][R6.64+0x8] ;  /* 0x0000080406020981 */ /* 0x000ea4000c1e1900 */
[----:B--2---:R-:W-:-:S13]  /*0800*/  FSETP.GT.AND P0, PT, R2, R9, PT ;  /* 0x000000090200720b */ /* 0x004fda0003f04000 */
[----:B-1----:R-:W-:Y:S05]  /*0810*/  @!P0 BRA `(.L_x_19) ;  /* 0x0000000000108947 */ /* 0x002fea0003800000 */
[----:B------:R-:W0:Y:S01]  /*0820*/  LDC.64 R8, c[0x0][0x390] ;  /* 0x0000e400ff087b82 */ /* 0x000e220000000a00 */
[----:B------:R-:W-:-:S05]  /*0830*/  IADD3 R5, PT, PT, R4, 0x3, RZ ;  /* 0x0000000304057810 */ /* 0x000fca0007ffe0ff */
[----:B0-----:R0:W-:Y:S04]  /*0840*/  STG.E desc[UR4][R8.64], R5 ;  /* 0x0000000508007986 */ /* 0x0011e8000c101904 */
[----:B------:R0:W5:Y:S02]  /*0850*/  LDG.E R2, desc[UR4][R6.64+0xc] ;  /* 0x00000c0406027981 */ /* 0x000164000c1e1900 */
.L_x_19:
[----:B------:R-:W-:-:S07]  /*0860*/  VIADD R4, R4, 0x4 ;  /* 0x0000000404047836 */ /* 0x000fce0000000000 */
.L_x_18:
[----:B------:R-:W-:-:S13]  /*0870*/  ISETP.NE.AND P0, PT, R18, RZ, PT ;  /* 0x000000ff1200720c */ /* 0x000fda0003f05270 */
[----:B------:R-:W-:Y:S05]  /*0880*/  @!P0 EXIT ;  /* 0x000000000000894d */ /* 0x000fea0003800000 */
[----:B------:R-:W-:-:S13]  /*0890*/  ISETP.NE.AND P0, PT, R18, 0x1, PT ;  /* 0x000000011200780c */ /* 0x000fda0003f05270 */
[----:B------:R-:W-:Y:S05]  /*08a0*/  @!P0 BRA `(.L_x_20) ;  /* 0x00000000004c8947 */ /* 0x000fea0003800000 */
[----:B------:R-:W1:Y:S01]  /*08b0*/  LDC.64 R10, c[0x0][0x380] ;  /* 0x0000e000ff0a7b82 */ /* 0x000e620000000a00 */
[----:B0-----:R-:W-:-:S04]  /*08c0*/  IMAD R9, R3, R4, RZ ;  /* 0x0000000403097224 */ /* 0x001fc800078e02ff */
[----:B-1----:R-:W-:-:S06]  /*08d0*/  IMAD.WIDE.U32 R6, R9, 0x4, R10 ;  /* 0x0000000409067825 */ /* 0x002fcc00078e000a */
[----:B------:R-:W2:Y:S01]  /*08e0*/  LDG.E R7, desc[UR4][R6.64] ;  /* 0x0000000406077981 */ /* 0x000ea2000c1e1900 */
[----:B------:R-:W-:-:S05]  /*08f0*/  IADD3 R9, PT, PT, R3, R9, RZ ;  /* 0x0000000903097210 */ /* 0x000fca0007ffe0ff */
[----:B------:R-:W-:-:S04]  /*0900*/  IMAD.WIDE.U32 R8, R9, 0x4, R10 ;  /* 0x0000000409087825 */ /* 0x000fc800078e000a */
[----:B------:R-:W-:Y:S01]  /*0910*/  IMAD.WIDE.U32 R10, R4, 0x4, R10 ;  /* 0x00000004040a7825 */ /* 0x000fe200078e000a */
[----:B--2--5:R-:W-:-:S13]  /*0920*/  FSETP.GT.AND P0, PT, R2, R7, PT ;  /* 0x000000070200720b */ /* 0x024fda0003f04000 */
[----:B------:R-:W0:Y:S02]  /*0930*/  @P0 LDC.64 R12, c[0x0][0x390] ;  /* 0x0000e400ff0c0b82 */ /* 0x000e240000000a00 */
[----:B0-----:R0:W-:Y:S04]  /*0940*/  @P0 STG.E desc[UR4][R12.64], R4 ;  /* 0x000000040c000986 */ /* 0x0011e8000c101904 */
[----:B------:R-:W2:Y:S04]  /*0950*/  LDG.E R9, desc[UR4][R8.64] ;  /* 0x0000000408097981 */ /* 0x000ea8000c1e1900 */
[----:B------:R-:W2:Y:S02]  /*0960*/  @P0 LDG.E R2, desc[UR4][R10.64] ;  /* 0x000000040a020981 */ /* 0x000ea4000c1e1900 */
[----:B--2---:R-:W-:-:S13]  /*0970*/  FSETP.GT.AND P0, PT, R2, R9, PT ;  /* 0x000000090200720b */ /* 0x004fda0003f04000 */
[----:B0-----:R-:W-:Y:S05]  /*0980*/  @!P0 BRA `(.L_x_21) ;  /* 0x0000000000108947 */ /* 0x001fea0003800000 */
[----:B------:R-:W0:Y:S01]  /*0990*/  LDC.64 R6, c[0x0][0x390] ;  /* 0x0000e400ff067b82 */ /* 0x000e220000000a00 */
[----:B------:R-:W-:-:S05]  /*09a0*/  VIADD R5, R4, 0x1 ;  /* 0x0000000104057836 */ /* 0x000fca0000000000 */
[----:B0-----:R0:W-:Y:S04]  /*09b0*/  STG.E desc[UR4][R6.64], R5 ;  /* 0x0000000506007986 */ /* 0x0011e8000c101904 */
[----:B------:R0:W5:Y:S02]  /*09c0*/  LDG.E R2, desc[UR4][R10.64+0x4] ;  /* 0x000004040a027981 */ /* 0x000164000c1e1900 */
.L_x_21:
[----:B------:R-:W-:-:S07]  /*09d0*/  IADD3 R4, PT, PT, R4, 0x2, RZ ;  /* 0x0000000204047810 */ /* 0x000fce0007ffe0ff */
.L_x_20:
[----:B------:R-:W-:-:S04]  /*09e0*/  LOP3.LUT R0, R0, 0x1, RZ, 0xc0, !PT ;  /* 0x0000000100007812 */ /* 0x000fc800078ec0ff */
[----:B------:R-:W-:-:S13]  /*09f0*/  ISETP.NE.U32.AND P0, PT, R0, 0x1, PT ;  /* 0x000000010000780c */ /* 0x000fda0003f05070 */
[----:B------:R-:W-:Y:S05]  /*0a00*/  @P0 EXIT ;  /* 0x000000000000094d */ /* 0x000fea0003800000 */
[----:B0-----:R-:W0:Y:S01]  /*0a10*/  LDC.64 R6, c[0x0][0x380] ;  /* 0x0000e000ff067b82 */ /* 0x001e220000000a00 */
[----:B------:R-:W-:-:S04]  /*0a20*/  IMAD R3, R3, R4, RZ ;  /* 0x0000000403037224 */ /* 0x000fc800078e02ff */
[----:B0-----:R-:W-:-:S06]  /*0a30*/  IMAD.WIDE.U32 R6, R3, 0x4, R6 ;  /* 0x0000000403067825 */ /* 0x001fcc00078e0006 */
[----:B------:R-:W2:Y:S02]  /*0a40*/  LDG.E R7, desc[UR4][R6.64] ;  /* 0x0000000406077981 */ /* 0x000ea4000c1e1900 */
[----:B--2--5:R-:W-:-:S13]  /*0a50*/  FSETP.GT.AND P0, PT, R2, R7, PT ;  /* 0x000000070200720b */ /* 0x024fda0003f04000 */
[----:B------:R-:W-:Y:S05]  /*0a60*/  @!P0 EXIT ;  /* 0x000000000000894d */ /* 0x000fea0003800000 */
[----:B------:R-:W0:Y:S02]  /*0a70*/  LDC.64 R2, c[0x0][0x390] ;  /* 0x0000e400ff027b82 */ /* 0x000e240000000a00 */
[----:B0-----:R-:W-:Y:S01]  /*0a80*/  STG.E desc[UR4][R2.64], R4 ;  /* 0x0000000402007986 */ /* 0x001fe2000c101904 */
[----:B------:R-:W-:Y:S05]  /*0a90*/  EXIT ;  /* 0x000000000000794d */ /* 0x000fea0003800000 */
.L_x_22:
        /* <DEDUP_REMOVED lines=14> */
.L_x_47:


//--------------------- .text._Z7gpuInitPfPiP17curandStateXORWOWi --------------------------
	.section	.text._Z7gpuInitPfPiP17curandStateXORWOWi,"ax",@progbits
	.align	128
        .global         _Z7gpuInitPfPiP17curandStateXORWOWi
        .type           _Z7gpuInitPfPiP17curandStateXORWOWi,@function
        .size           _Z7gpuInitPfPiP17curandStateXORWOWi,(.L_x_48 - _Z7gpuInitPfPiP17curandStateXORWOWi)
        .other          _Z7gpuInitPfPiP17curandStateXORWOWi,@"STO_CUDA_ENTRY STV_DEFAULT"
_Z7gpuInitPfPiP17curandStateXORWOWi:
.text._Z7gpuInitPfPiP17curandStateXORWOWi:
[----:B------:R-:W-:Y:S08]  /*0000*/  LDC R1, c[0x0][0x37c] ;  /* 0x0000df00ff017b82 */ /* 0x000ff00000000800 */
[----:B------:R-:W0:Y:S01]  /*0010*/  LDC R0, c[0x0][0x398] ;  /* 0x0000e600ff007b82 */ /* 0x000e220000000800 */
[----:B------:R-:W1:Y:S01]  /*0020*/  S2R R2, SR_TID.X ;  /* 0x0000000000027919 */ /* 0x000e620000002100 */
[----:B------:R-:W2:Y:S01]  /*0030*/  LDCU.64 UR4, c[0x0][0x358] ;  /* 0x00006b00ff0477ac */ /* 0x000ea20008000a00 */
[----:B------:R-:W3:Y:S01]  /*0040*/  S2R R3, SR_CTAID.X ;  /* 0x0000000000037919 */ /* 0x000ee20000002500 */
[----:B------:R-:W4:Y:S01]  /*0050*/  LDCU UR6, c[0x0][0x360] ;  /* 0x00006c00ff0677ac */ /* 0x000f220008000800 */
[----:B0-----:R-:W-:-:S13]  /*0060*/  ISETP.NE.AND P0, PT, R0, RZ, PT ;  /* 0x000000ff0000720c */ /* 0x001fda0003f05270 */
[----:B-1234-:R-:W-:Y:S05]  /*0070*/  @!P0 BRA `(.L_x_23) ;  /* 0x0000000c00008947 */ /* 0x01efea0003800000 */
[----:B------:R-:W0:Y:S01]  /*0080*/  LDC.64 R24, c[0x0][0x390] ;  /* 0x0000e400ff187b82 */ /* 0x000e220000000a00 */
[C---:B------:R-:W-:Y:S01]  /*0090*/  ISETP.GE.U32.AND P1, PT, R0.reuse, 0x4, PT ;  /* 0x000000040000780c */ /* 0x040fe20003f26070 */
[----:B------:R-:W-:Y:S01]  /*00a0*/  IMAD R5, R3, UR6, R2 ;  /* 0x0000000603057c24 */ /* 0x000fe2000f8e0202 */
[----:B------:R-:W-:Y:S01]  /*00b0*/  LOP3.LUT R4, R0, 0x3, RZ, 0xc0, !PT ;  /* 0x0000000300047812 */ /* 0x000fe200078ec0ff */
[----:B------:R-:W-:-:S03]  /*00c0*/  IMAD.MOV.U32 R6, RZ, RZ, RZ ;  /* 0x000000ffff067224 */ /* 0x000fc600078e00ff */
[----:B------:R-:W-:Y:S01]  /*00d0*/  ISETP.NE.AND P0, PT, R4, RZ, PT ;  /* 0x000000ff0400720c */ /* 0x000fe20003f05270 */
[----:B0-----:R-:W-:-:S06]  /*00e0*/  IMAD.WIDE R24, R5, 0x30, R24 ;  /* 0x0000003005187825 */ /* 0x001fcc00078e0218 */
[----:B------:R-:W-:Y:S06]  /*00f0*/  @!P1 BRA `(.L_x_24) ;  /* 0x00000004009c9947 */ /* 0x000fec0003800000 */
[----:B------:R-:W0:Y:S01]  /*0100*/  LDC.64 R10, c[0x0][0x380] ;  /* 0x0000e000ff0a7b82 */ /* 0x000e220000000a00 */
[----:B------:R-:W-:Y:S01]  /*0110*/  LOP3.LUT R6, R0, 0xfffffffc, RZ, 0xc0, !PT ;  /* 0xfffffffc00067812 */ /* 0x000fe200078ec0ff */
[----:B------:R-:W-:-:S04]  /*0120*/  IMAD R7, R5, R0, 0x3 ;  /* 0x0000000305077424 */ /* 0x000fc800078e0200 */
[----:B------:R-:W-:-:S07]  /*0130*/  IMAD.MOV R8, RZ, RZ, -R6 ;  /* 0x000000ffff087224 */ /* 0x000fce00078e0a06 */
.L_x_25:
[----:B--2---:R-:W2:Y:S04]  /*0140*/  LDG.E.64 R20, desc[UR4][R24.64] ;  /* 0x0000000418147981 */ /* 0x004ea8000c1e1b00 */
[----:B------:R-:W3:Y:S04]  /*0150*/  LDG.E.64 R12, desc[UR4][R24.64+0x10] ;  /* 0x00001004180c7981 */ /* 0x000ee8000c1e1b00 */
[----:B------:R-:W4:Y:S01]  /*0160*/  LDG.E.64 R14, desc[UR4][R24.64+0x8] ;  /* 0x00000804180e7981 */ /* 0x000f22000c1e1b00 */
[----:B------:R-:W-:-:S05]  /*0170*/  IADD3 R27, PT, PT, R7, -0x3, RZ ;  /* 0xfffffffd071b7810 */ /* 0x000fca0007ffe0ff */
[----:B0-----:R-:W-:Y:S01]  /*0180*/  IMAD.WIDE.U32 R26, R27, 0x4, R10 ;  /* 0x000000041b1a7825 */ /* 0x001fe200078e000a */
[----:B--2---:R-:W-:-:S03]  /*0190*/  SHF.R.U32.HI R16, RZ, 0x2, R21 ;  /* 0x00000002ff107819 */ /* 0x004fc60000011615 */
[----:B------:R-:W-:Y:S01]  /*01a0*/  VIADD R20, R20, 0x587c5 ;  /* 0x000587c514147836 */ /* 0x000fe20000000000 */
[----:B------:R-:W-:Y:S01]  /*01b0*/  LOP3.LUT R16, R16, R21, RZ, 0x3c, !PT ;  /* 0x0000001510107212 */ /* 0x000fe200078e3cff */
[----:B---3--:R-:W-:Y:S02]  /*01c0*/  IMAD.SHL.U32 R9, R13, 0x10, RZ ;  /* 0x000000100d097824 */ /* 0x008fe400078e00ff */
[----:B------:R-:W-:Y:S01]  /*01d0*/  IMAD.MOV.U32 R19, RZ, RZ, R12 ;  /* 0x000000ffff137224 */ /* 0x000fe200078e000c */
[C---:B------:R-:W-:Y:S01]  /*01e0*/  SHF.L.U32 R17, R16.reuse, 0x1, RZ ;  /* 0x0000000110117819 */ /* 0x040fe200000006ff */
[----:B----4-:R-:W-:Y:S01]  /*01f0*/  IMAD.MOV.U32 R21, RZ, RZ, R14 ;  /* 0x000000ffff157224 */ /* 0x010fe200078e000e */
[----:B------:R-:W-:Y:S02]  /*0200*/  MOV R18, R15 ;  /* 0x0000000f00127202 */ /* 0x000fe40000000f00 */
[----:B------:R-:W-:Y:S02]  /*0210*/  LOP3.LUT R16, R16, R17, R9, 0x96, !PT ;  /* 0x0000001110107212 */ /* 0x000fe400078e9609 */
[----:B------:R-:W-:Y:S02]  /*0220*/  STG.E.64 desc[UR4][R24.64], R20 ;  /* 0x0000001418007986 */ /* 0x000fe4000c101b04 */
[----:B------:R-:W-:Y:S01]  /*0230*/  LOP3.LUT R17, R16, R13, RZ, 0x3c, !PT ;  /* 0x0000000d10117212 */ /* 0x000fe200078e3cff */
[----:B------:R-:W-:Y:S01]  /*0240*/  IMAD.MOV.U32 R16, RZ, RZ, R13 ;  /* 0x000000ffff107224 */ /* 0x000fe200078e000d */
[----:B------:R-:W-:Y:S03]  /*0250*/  STG.E.64 desc[UR4][R24.64+0x8], R18 ;  /* 0x0000081218007986 */ /* 0x000fe6000c101b04 */
[----:B------:R-:W-:Y:S01]  /*0260*/  IMAD.IADD R9, R17, 0x1, R20 ;  /* 0x0000000111097824 */ /* 0x000fe200078e0214 */
[----:B------:R-:W-:Y:S03]  /*0270*/  STG.E.64 desc[UR4][R24.64+0x10], R16 ;  /* 0x0000101018007986 */ /* 0x000fe6000c101b04 */
[----:B------:R-:W0:Y:S02]  /*0280*/  I2F.F64.U32 R22, R9 ;  /* 0x0000000900167312 */ /* 0x000e240000201800 */
[----:B0-----:R-:W-:-:S06]  /*0290*/  DMUL R22, R22, 2.3283064365386962891e-10 ;  /* 0x3df0000016167828 */ /* 0x001fcc0000000000 */
[----:B------:R-:W0:Y:S02]  /*02a0*/  F2F.F32.F64 R29, R22 ;  /* 0x00000016001d7310 */ /* 0x000e240000301000 */
[----:B0-----:R0:W-:Y:S04]  /*02b0*/  STG.E desc[UR4][R26.64], R29 ;  /* 0x0000001d1a007986 */ /* 0x0011e8000c101904 */
[----:B------:R-:W2:Y:S04]  /*02c0*/  LDG.E.64 R22, desc[UR4][R24.64] ;  /* 0x0000000418167981 */ /* 0x000ea8000c1e1b00 */
[----:B------:R-:W3:Y:S04]  /*02d0*/  LDG.E.64 R12, desc[UR4][R24.64+0x10] ;  /* 0x00001004180c7981 */ /* 0x000ee8000c1e1b00 */
[----:B------:R-:W4:Y:S01]  /*02e0*/  LDG.E.64 R14, desc[UR4][R24.64+0x8] ;  /* 0x00000804180e7981 */ /* 0x000f22000c1e1b00 */
[----:B0-----:R-:W-:-:S05]  /*02f0*/  IADD3 R27, PT, PT, R7, -0x2, RZ ;  /* 0xfffffffe071b7810 */ /* 0x001fca0007ffe0ff */
[----:B------:R-:W-:Y:S01]  /*0300*/  IMAD.WIDE.U32 R26, R27, 0x4, R10 ;  /* 0x000000041b1a7825 */ /* 0x000fe200078e000a */
[----:B--2---:R-:W-:-:S03]  /*0310*/  SHF.R.U32.HI R28, RZ, 0x2, R23 ;  /* 0x00000002ff1c7819 */ /* 0x004fc60000011617 */
[----:B------:R-:W-:Y:S01]  /*0320*/  VIADD R22, R22, 0x587c5 ;  /* 0x000587c516167836 */ /* 0x000fe20000000000 */
[----:B------:R-:W-:Y:S01]  /*0330*/  LOP3.LUT R28, R28, R23, RZ, 0x3c, !PT ;  /* 0x000000171c1c7212 */ /* 0x000fe200078e3cff */
[----:B---3--:R-:W-:Y:S02]  /*0340*/  IMAD.SHL.U32 R9, R13, 0x10, RZ ;  /* 0x000000100d097824 */ /* 0x008fe400078e00ff */
[----:B------:R-:W-:Y:S01]  /*0350*/  IMAD.MOV.U32 R19, RZ, RZ, R12 ;  /* 0x000000ffff137224 */ /* 0x000fe200078e000c */
[C---:B------:R-:W-:Y:S01]  /*0360*/  SHF.L.U32 R23, R28.reuse, 0x1, RZ ;  /* 0x000000011c177819 */ /* 0x040fe200000006ff */
[----:B------:R-:W-:Y:S01]  /*0370*/  IMAD.MOV.U32 R16, RZ, RZ, R13 ;  /* 0x000000ffff107224 */ /* 0x000fe200078e000d */
[----:B----4-:R-:W-:Y:S02]  /*0380*/  MOV R18, R15 ;  /* 0x0000000f00127202 */ /* 0x010fe40000000f00 */
[----:B------:R-:W-:Y:S01]  /*0390*/  LOP3.LUT R28, R28, R23, R9, 0x96, !PT ;  /* 0x000000171c1c7212 */ /* 0x000fe200078e9609 */
[----:B------:R-:W-:-:S02]  /*03a0*/  IMAD.MOV.U32 R23, RZ, RZ, R14 ;  /* 0x000000ffff177224 */ /* 0x000fc400078e000e */
[----:B------:R-:W-:Y:S01]  /*03b0*/  STG.E.64 desc[UR4][R24.64+0x8], R18 ;  /* 0x0000081218007986 */ /* 0x000fe2000c101b04 */
[----:B------:R-:W-:-:S03]  /*03c0*/  LOP3.LUT R17, R28, R13, RZ, 0x3c, !PT ;  /* 0x0000000d1c117212 */ /* 0x000fc600078e3cff */
[----:B------:R-:W-:Y:S02]  /*03d0*/  STG.E.64 desc[UR4][R24.64], R22 ;  /* 0x0000001618007986 */ /* 0x000fe4000c101b04 */
[----:B------:R-:W-:Y:S02]  /*03e0*/  IMAD.IADD R9, R17, 0x1, R22 ;  /* 0x0000000111097824 */ /* 0x000fe400078e0216 */
[----:B------:R-:W-:Y:S02]  /*03f0*/  STG.E.64 desc[UR4][R24.64+0x10], R16 ;  /* 0x0000101018007986 */ /* 0x000fe4000c101b04 */
        /* <DEDUP_REMOVED lines=19> */
[----:B------:R0:W-:Y:S01]  /*0530*/  STG.E.64 desc[UR4][R24.64+0x8], R18 ;  /* 0x0000081218007986 */ /* 0x0001e2000c101b04 */
[----:B------:R-:W-:-:S03]  /*0540*/  LOP3.LUT R17, R28, R13, RZ, 0x3c, !PT ;  /* 0x0000000d1c117212 */ /* 0x000fc600078e3cff */
[----:B------:R-:W-:Y:S02]  /*0550*/  STG.E.64 desc[UR4][R24.64], R20 ;  /* 0x0000001418007986 */ /* 0x000fe4000c101b04 */
[----:B------:R-:W-:Y:S02]  /*0560*/  IMAD.IADD R9, R17, 0x1, R20 ;  /* 0x0000000111097824 */ /* 0x000fe400078e0214 */
[----:B------:R1:W-:Y:S02]  /*0570*/  STG.E.64 desc[UR4][R24.64+0x10], R16 ;  /* 0x0000101018007986 */ /* 0x0003e4000c101b04 */
[----:B------:R-:W2:Y:S02]  /*0580*/  I2F.F64.U32 R22, R9 ;  /* 0x0000000900167312 */ /* 0x000ea40000201800 */
[----:B--2---:R-:W-:-:S06]  /*0590*/  DMUL R22, R22, 2.3283064365386962891e-10 ;  /* 0x3df0000016167828 */ /* 0x004fcc0000000000 */
[----:B------:R-:W2:Y:S02]  /*05a0*/  F2F.F32.F64 R29, R22 ;  /* 0x00000016001d7310 */ /* 0x000ea40000301000 */
[----:B--2---:R2:W-:Y:S04]  /*05b0*/  STG.E desc[UR4][R26.64], R29 ;  /* 0x0000001d1a007986 */ /* 0x0045e8000c101904 */
[----:B------:R-:W3:Y:S04]  /*05c0*/  LDG.E.64 R22, desc[UR4][R24.64] ;  /* 0x0000000418167981 */ /* 0x000ee8000c1e1b00 */
[----:B------:R-:W4:Y:S04]  /*05d0*/  LDG.E.64 R12, desc[UR4][R24.64+0x10] ;  /* 0x00001004180c7981 */ /* 0x000f28000c1e1b00 */
[----:B------:R-:W5:Y:S01]  /*05e0*/  LDG.E.64 R14, desc[UR4][R24.64+0x8] ;  /* 0x00000804180e7981 */ /* 0x000f62000c1e1b00 */
[----:B------:R-:W-:-:S05]  /*05f0*/  VIADD R8, R8, 0x4 ;  /* 0x0000000408087836 */ /* 0x000fca0000000000 */
[----:B------:R-:W-:Y:S02]  /*0600*/  ISETP.NE.AND P1, PT, R8, RZ, PT ;  /* 0x000000ff0800720c */ /* 0x000fe40003f25270 */
[----:B---3--:R-:W-:Y:S01]  /*0610*/  SHF.R.U32.HI R28, RZ, 0x2, R23 ;  /* 0x00000002ff1c7819 */ /* 0x008fe20000011617 */
[----:B------:R-:W-:-:S03]  /*0620*/  VIADD R22, R22, 0x587c5 ;  /* 0x000587c516167836 */ /* 0x000fc60000000000 */
[----:B------:R-:W-:Y:S01]  /*0630*/  LOP3.LUT R28, R28, R23, RZ, 0x3c, !PT ;  /* 0x000000171c1c7212 */ /* 0x000fe200078e3cff */
[----:B----4-:R-:W-:Y:S01]  /*0640*/  IMAD.SHL.U32 R9, R13, 0x10, RZ ;  /* 0x000000100d097824 */ /* 0x010fe200078e00ff */
[----:B0-----:R-:W-:Y:S01]  /*0650*/  MOV R19, R12 ;  /* 0x0000000c00137202 */ /* 0x001fe20000000f00 */
[----:B-1----:R-:W-:Y:S01]  /*0660*/  IMAD.MOV.U32 R16, RZ, RZ, R13 ;  /* 0x000000ffff107224 */ /* 0x002fe200078e000d */
[----:B------:R-:W-:Y:S01]  /*0670*/  SHF.L.U32 R23, R28, 0x1, RZ ;  /* 0x000000011c177819 */ /* 0x000fe200000006ff */
[----:B-----5:R-:W-:-:S03]  /*0680*/  IMAD.MOV.U32 R18, RZ, RZ, R15 ;  /* 0x000000ffff127224 */ /* 0x020fc600078e000f */
[----:B------:R-:W-:Y:S02]  /*0690*/  LOP3.LUT R28, R28, R23, R9, 0x96, !PT ;  /* 0x000000171c1c7212 */ /* 0x000fe400078e9609 */
[----:B------:R-:W-:Y:S01]  /*06a0*/  MOV R23, R14 ;  /* 0x0000000e00177202 */ /* 0x000fe20000000f00 */
[----:B------:R2:W-:Y:S01]  /*06b0*/  STG.E.64 desc[UR4][R24.64+0x8], R18 ;  /* 0x0000081218007986 */ /* 0x0005e2000c101b04 */
[----:B------:R-:W-:Y:S01]  /*06c0*/  LOP3.LUT R17, R28, R13, RZ, 0x3c, !PT ;  /* 0x0000000d1c117212 */ /* 0x000fe200078e3cff */
[----:B------:R-:W-:Y:S02]  /*06d0*/  IMAD.WIDE.U32 R12, R7, 0x4, R10 ;  /* 0x00000004070c7825 */ /* 0x000fe400078e000a */
[----:B------:R2:W-:Y:S02]  /*06e0*/  STG.E.64 desc[UR4][R24.64], R22 ;  /* 0x0000001618007986 */ /* 0x0005e4000c101b04 */
[----:B------:R-:W-:Y:S02]  /*06f0*/  IMAD.IADD R9, R17, 0x1, R22 ;  /* 0x0000000111097824 */ /* 0x000fe400078e0216 */
[----:B------:R2:W-:Y:S01]  /*0700*/  STG.E.64 desc[UR4][R24.64+0x10], R16 ;  /* 0x0000101018007986 */ /* 0x0005e2000c101b04 */
[----:B------:R-:W-:Y:S01]  /*0710*/  VIADD R7, R7, 0x4 ;  /* 0x0000000407077836 */ /* 0x000fe20000000000 */
[----:B------:R-:W0:Y:S02]  /*0720*/  I2F.F64.U32 R20, R9 ;  /* 0x0000000900147312 */ /* 0x000e240000201800 */
[----:B0-----:R-:W-:-:S10]  /*0730*/  DMUL R20, R20, 2.3283064365386962891e-10 ;  /* 0x3df0000014147828 */ /* 0x001fd40000000000 */
[----:B------:R-:W0:Y:S02]  /*0740*/  F2F.F32.F64 R21, R20 ;  /* 0x0000001400157310 */ /* 0x000e240000301000 */
[----:B0-----:R2:W-:Y:S01]  /*0750*/  STG.E desc[UR4][R12.64], R21 ;  /* 0x000000150c007986 */ /* 0x0015e2000c101904 */
[----:B------:R-:W-:Y:S05]  /*0760*/  @P1 BRA `(.L_x_25) ;  /* 0xfffffff800741947 */ /* 0x000fea000383ffff */
.L_x_24:
[----:B------:R-:W-:Y:S05]  /*0770*/  @!P0 BRA `(.L_x_23) ;  /* 0x0000000400408947 */ /* 0x000fea0003800000 */
[----:B------:R-:W-:Y:S02]  /*0780*/  ISETP.NE.AND P0, PT, R4, 0x1, PT ;  /* 0x000000010400780c */ /* 0x000fe40003f05270 */
[----:B------:R-:W-:-:S04]  /*0790*/  LOP3.LUT R7, R0, 0x1, RZ, 0xc0, !PT ;  /* 0x0000000100077812 */ /* 0x000fc800078ec0ff */
[----:B------:R-:W-:-:S07]  /*07a0*/  ISETP.NE.U32.AND P1, PT, R7, 0x1, PT ;  /* 0x000000010700780c */ /* 0x000fce0003f25070 */
[----:B------:R-:W-:Y:S06]  /*07b0*/  @!P0 BRA `(.L_x_26) ;  /* 0x0000000000c88947 */ /* 0x000fec0003800000 */
[----:B------:R-:W3:Y:S04]  /*07c0*/  LDG.E.64 R14, desc[UR4][R24.64] ;  /* 0x00000004180e7981 */ /* 0x000ee8000c1e1b00 */
[----:B------:R-:W4:Y:S04]  /*07d0*/  LDG.E.64 R10, desc[UR4][R24.64+0x10] ;  /* 0x00001004180a7981 */ /* 0x000f28000c1e1b00 */
[----:B--2---:R-:W2:Y:S01]  /*07e0*/  LDG.E.64 R16, desc[UR4][R24.64+0x8] ;  /* 0x0000080418107981 */ /* 0x004ea2000c1e1b00 */
[----:B---3--:R-:W-:Y:S01]  /*07f0*/  SHF.R.U32.HI R4, RZ, 0x2, R15 ;  /* 0x00000002ff047819 */ /* 0x008fe2000001160f */
[----:B------:R-:W-:-:S03]  /*0800*/  VIADD R14, R14, 0x587c5 ;  /* 0x000587c50e0e7836 */ /* 0x000fc60000000000 */
[----:B------:R-:W-:Y:S01]  /*0810*/  LOP3.LUT R4, R4, R15, RZ, 0x3c, !PT ;  /* 0x0000000f04047212 */ /* 0x000fe200078e3cff */
[----:B----4-:R-:W-:Y:S01]  /*0820*/  IMAD.MOV.U32 R12, RZ, RZ, R11 ;  /* 0x000000ffff0c7224 */ /* 0x010fe200078e000b */
[----:B------:R-:W-:Y:S01]  /*0830*/  SHF.L.U32 R7, R11, 0x4, RZ ;  /* 0x000000040b077819 */ /* 0x000fe200000006ff */
[----:B--2---:R-:W-:Y:S02]  /*0840*/  IMAD.MOV.U32 R15, RZ, RZ, R16 ;  /* 0x000000ffff0f7224 */ /* 0x004fe400078e0010 */
[----:B------:R-:W-:-:S03]  /*0850*/  IMAD.SHL.U32 R8, R4, 0x2, RZ ;  /* 0x0000000204087824 */ /* 0x000fc600078e00ff */
[----:B------:R-:W-:Y:S02]  /*0860*/  STG.E.64 desc[UR4][R24.64], R14 ;  /* 0x0000000e18007986 */ /* 0x000fe4000c101b04 */
[----:B------:R-:W-:Y:S01]  /*0870*/  LOP3.LUT R8, R4, R8, R7, 0x96, !PT ;  /* 0x0000000804087212 */ /* 0x000fe200078e9607 */
[----:B------:R-:W-:-:S03]  /*0880*/  IMAD R7, R5, R0, R6 ;  /* 0x0000000005077224 */ /* 0x000fc600078e0206 */
[----:B------:R-:W-:Y:S02]  /*0890*/  LOP3.LUT R13, R8, R11, RZ, 0x3c, !PT ;  /* 0x0000000b080d7212 */ /* 0x000fe400078e3cff */
[----:B------:R-:W0:Y:S02]  /*08a0*/  LDC.64 R8, c[0x0][0x380] ;  /* 0x0000e000ff087b82 */ /* 0x000e240000000a00 */
[----:B------:R-:W-:Y:S01]  /*08b0*/  IADD3 R4, PT, PT, R13, R14, RZ ;  /* 0x0000000e0d047210 */ /* 0x000fe20007ffe0ff */
[----:B------:R-:W-:Y:S03]  /*08c0*/  STG.E.64 desc[UR4][R24.64+0x10], R12 ;  /* 0x0000100c18007986 */ /* 0x000fe6000c101b04 */
[----:B------:R-:W1:Y:S02]  /*08d0*/  I2F.F64.U32 R18, R4 ;  /* 0x0000000400127312 */ /* 0x000e640000201800 */
[----:B-1----:R-:W-:Y:S01]  /*08e0*/  DMUL R20, R18, 2.3283064365386962891e-10 ;  /* 0x3df0000012147828 */ /* 0x002fe20000000000 */
[----:B------:R-:W-:Y:S01]  /*08f0*/  IMAD.MOV.U32 R19, RZ, RZ, R10 ;  /* 0x000000ffff137224 */ /* 0x000fe200078e000a */
[----:B------:R-:W-:Y:S01]  /*0900*/  MOV R18, R17 ;  /* 0x0000001100127202 */ /* 0x000fe20000000f00 */
[----:B0-----:R-:W-:-:S03]  /*0910*/  IMAD.WIDE.U32 R22, R7, 0x4, R8 ;  /* 0x0000000407167825 */ /* 0x001fc600078e0008 */
[----:B------:R-:W0:Y:S01]  /*0920*/  F2F.F32.F64 R27, R20 ;  /* 0x00000014001b7310 */ /* 0x000e220000301000 */
[----:B------:R1:W-:Y:S04]  /*0930*/  STG.E.64 desc[UR4][R24.64+0x8], R18 ;  /* 0x0000081218007986 */ /* 0x0003e8000c101b04 */
[----:B0-----:R0:W-:Y:S04]  /*0940*/  STG.E desc[UR4][R22.64], R27 ;  /* 0x0000001b16007986 */ /* 0x0011e8000c101904 */
[----:B------:R-:W2:Y:S04]  /*0950*/  LDG.E.64 R20, desc[UR4][R24.64] ;  /* 0x0000000418147981 */ /* 0x000ea8000c1e1b00 */
[----:B------:R-:W3:Y:S04]  /*0960*/  LDG.E.64 R16, desc[UR4][R24.64+0x10] ;  /* 0x0000100418107981 */ /* 0x000ee8000c1e1b00 */
[----:B------:R-:W4:Y:S01]  /*0970*/  LDG.E.64 R10, desc[UR4][R24.64+0x8] ;  /* 0x00000804180a7981 */ /* 0x000f22000c1e1b00 */
[----:B------:R-:W-:Y:S01]  /*0980*/  IADD3 R7, PT, PT, R7, 0x1, RZ ;  /* 0x0000000107077810 */ /* 0x000fe20007ffe0ff */
[----:B------:R-:W-:-:S04]  /*0990*/  VIADD R6, R6, 0x2 ;  /* 0x0000000206067836 */ /* 0x000fc80000000000 */
[----:B------:R-:W-:Y:S01]  /*09a0*/  IMAD.WIDE.U32 R8, R7, 0x4, R8 ;  /* 0x0000000407087825 */ /* 0x000fe200078e0008 */
[----:B--2---:R-:W-:-:S03]  /*09b0*/  SHF.R.U32.HI R4, RZ, 0x2, R21 ;  /* 0x00000002ff047819 */ /* 0x004fc60000011615 */
[----:B-1----:R-:W-:Y:S01]  /*09c0*/  VIADD R18, R20, 0x587c5 ;  /* 0x000587c514127836 */ /* 0x002fe20000000000 */
[----:B------:R-:W-:Y:S01]  /*09d0*/  LOP3.LUT R4, R4, R21, RZ, 0x3c, !PT ;  /* 0x0000001504047212 */ /* 0x000fe200078e3cff */
[----:B---3--:R-:W-:Y:S02]  /*09e0*/  IMAD.SHL.U32 R21, R17, 0x10, RZ ;  /* 0x0000001011157824 */ /* 0x008fe400078e00ff */
[----:B------:R-:W-:Y:S01]  /*09f0*/  IMAD.MOV.U32 R12, RZ, RZ, R17 ;  /* 0x000000ffff0c7224 */ /* 0x000fe200078e0011 */
[----:B------:R-:W-:Y:S01]  /*0a00*/  SHF.L.U32 R26, R4, 0x1, RZ ;  /* 0x00000001041a7819 */ /* 0x000fe200000006ff */
[----:B----4-:R-:W-:-:S03]  /*0a10*/  IMAD.MOV.U32 R19, RZ, RZ, R10 ;  /* 0x000000ffff137224 */ /* 0x010fc600078e000a */
[----:B------:R-:W-:Y:S02]  /*0a20*/  LOP3.LUT R26, R4, R26, R21, 0x96, !PT ;  /* 0x0000001a041a7212 */ /* 0x000fe400078e9615 */
[----:B------:R0:W-:Y:S02]  /*0a30*/  STG.E.64 desc[UR4][R24.64], R18 ;  /* 0x0000001218007986 */ /* 0x0001e4000c101b04 */
[----:B------:R-:W-:-:S05]  /*0a40*/  LOP3.LUT R13, R26, R17, RZ, 0x3c, !PT ;  /* 0x000000111a0d7212 */ /* 0x000fca00078e3cff */
[----:B------:R-:W-:Y:S01]  /*0a50*/  IMAD.IADD R4, R13, 0x1, R18 ;  /* 0x000000010d047824 */ /* 0x000fe200078e0212 */
[----:B------:R0:W-:Y:S03]  /*0a60*/  STG.E.64 desc[UR4][R24.64+0x10], R12 ;  /* 0x0000100c18007986 */ /* 0x0001e6000c101b04 */
[----:B------:R-:W1:Y:S02]  /*0a70*/  I2F.F64.U32 R14, R4 ;  /* 0x00000004000e7312 */ /* 0x000e640000201800 */
[----:B-1----:R-:W-:Y:S01]  /*0a80*/  DMUL R20, R14, 2.3283064365386962891e-10 ;  /* 0x3df000000e147828 */ /* 0x002fe20000000000 */
[----:B------:R-:W-:Y:S01]  /*0a90*/  IMAD.MOV.U32 R15, RZ, RZ, R16 ;  /* 0x000000ffff0f7224 */ /* 0x000fe200078e0010 */
[----:B------:R-:W-:-:S05]  /*0aa0*/  MOV R14, R11 ;  /* 0x0000000b000e7202 */ /* 0x000fca0000000f00 */
[----:B------:R0:W-:Y:S03]  /*0ab0*/  STG.E.64 desc[UR4][R24.64+0x8], R14 ;  /* 0x0000080e18007986 */ /* 0x0001e6000c101b04 */
[----:B------:R-:W1:Y:S02]  /*0ac0*/  F2F.F32.F64 R21, R20 ;  /* 0x0000001400157310 */ /* 0x000e640000301000 */
[----:B-1----:R0:W-:Y:S02]  /*0ad0*/  STG.E desc[UR4][R8.64], R21 ;  /* 0x0000001508007986 */ /* 0x0021e4000c101904 */
.L_x_26:
[----:B------:R-:W-:Y:S05]  /*0ae0*/  @P1 BRA `(.L_x_23) ;  /* 0x0000000000641947 */ /* 0x000fea0003800000 */
[----:B0-2---:R-:W2:Y:S04]  /*0af0*/  LDG.E.64 R12, desc[UR4][R24.64] ;  /* 0x00000004180c7981 */ /* 0x005ea8000c1e1b00 */
[----:B------:R-:W3:Y:S04]  /*0b00*/  LDG.E.64 R10, desc[UR4][R24.64+0x10] ;  /* 0x00001004180a7981 */ /* 0x000ee8000c1e1b00 */
[----:B------:R-:W4:Y:S01]  /*0b10*/  LDG.E.64 R8, desc[UR4][R24.64+0x8] ;  /* 0x0000080418087981 */ /* 0x000f22000c1e1b00 */
[----:B------:R-:W-:Y:S01]  /*0b20*/  IMAD R17, R5, R0, R6 ;  /* 0x0000000005117224 */ /* 0x000fe200078e0206 */
[----:B--2---:R-:W-:-:S04]  /*0b30*/  SHF.R.U32.HI R4, RZ, 0x2, R13 ;  /* 0x00000002ff047819 */ /* 0x004fc8000001160d */
[----:B------:R-:W-:Y:S01]  /*0b40*/  LOP3.LUT R4, R4, R13, RZ, 0x3c, !PT ;  /* 0x0000000d04047212 */ /* 0x000fe200078e3cff */
[----:B---3--:R-:W-:Y:S01]  /*0b50*/  IMAD.MOV.U32 R19, RZ, RZ, R10 ;  /* 0x000000ffff137224 */ /* 0x008fe200078e000a */
[----:B------:R-:W-:Y:S01]  /*0b60*/  SHF.L.U32 R7, R11, 0x4, RZ ;  /* 0x000000040b077819 */ /* 0x000fe200000006ff */
[----:B------:R-:W-:Y:S01]  /*0b70*/  IMAD.MOV.U32 R6, RZ, RZ, R11 ;  /* 0x000000ffff067224 */ /* 0x000fe200078e000b */
[----:B----4-:R-:W-:Y:S01]  /*0b80*/  MOV R18, R9 ;  /* 0x0000000900127202 */ /* 0x010fe20000000f00 */
[C---:B------:R-:W-:Y:S02]  /*0b90*/  IMAD.SHL.U32 R13, R4.reuse, 0x2, RZ ;  /* 0x00000002040d7824 */ /* 0x040fe400078e00ff */
[----:B------:R-:W-:Y:S02]  /*0ba0*/  IMAD.MOV.U32 R5, RZ, RZ, R8 ;  /* 0x000000ffff057224 */ /* 0x000fe400078e0008 */
[----:B------:R1:W-:Y:S01]  /*0bb0*/  STG.E.64 desc[UR4][R24.64+0x8], R18 ;  /* 0x0000081218007986 */ /* 0x0003e2000c101b04 */
[----:B------:R-:W-:Y:S01]  /*0bc0*/  LOP3.LUT R14, R4, R13, R7, 0x96, !PT ;  /* 0x0000000d040e7212 */ /* 0x000fe200078e9607 */
[----:B------:R-:W-:-:S02]  /*0bd0*/  VIADD R4, R12, 0x587c5 ;  /* 0x000587c50c047836 */ /* 0x000fc40000000000 */
[----:B------:R-:W0:Y:S01]  /*0be0*/  LDC.64 R12, c[0x0][0x380] ;  /* 0x0000e000ff0c7b82 */ /* 0x000e220000000a00 */
[----:B------:R-:W-:Y:S02]  /*0bf0*/  LOP3.LUT R7, R14, R11, RZ, 0x3c, !PT ;  /* 0x0000000b0e077212 */ /* 0x000fe400078e3cff */
[----:B------:R1:W-:Y:S02]  /*0c00*/  STG.E.64 desc[UR4][R24.64], R4 ;  /* 0x0000000418007986 */ /* 0x0003e4000c101b04 */
[----:B------:R-:W-:Y:S02]  /*0c10*/  IADD3 R16, PT, PT, R7, R4, RZ ;  /* 0x0000000407107210 */ /* 0x000fe40007ffe0ff */
[----:B------:R1:W-:Y:S02]  /*0c20*/  STG.E.64 desc[UR4][R24.64+0x10], R6 ;  /* 0x0000100618007986 */ /* 0x0003e4000c101b04 */
[----:B------:R-:W2:Y:S02]  /*0c30*/  I2F.F64.U32 R14, R16 ;  /* 0x00000010000e7312 */ /* 0x000ea40000201800 */
[----:B--2---:R-:W-:Y:S01]  /*0c40*/  DMUL R14, R14, 2.3283064365386962891e-10 ;  /* 0x3df000000e0e7828 */ /* 0x004fe20000000000 */
[----:B0-----:R-:W-:-:S09]  /*0c50*/  IMAD.WIDE.U32 R12, R17, 0x4, R12 ;  /* 0x00000004110c7825 */ /* 0x001fd200078e000c */
[----:B------:R-:W0:Y:S02]  /*0c60*/  F2F.F32.F64 R15, R14 ;  /* 0x0000000e000f7310 */ /* 0x000e240000301000 */
[----:B0-----:R1:W-:Y:S02]  /*0c70*/  STG.E desc[UR4][R12.64], R15 ;  /* 0x0000000f0c007986 */ /* 0x0013e4000c101904 */
.L_x_23:
[----:B------:R-:W-:-:S13]  /*0c80*/  ISETP.NE.AND P0, PT, R2, RZ, PT ;  /* 0x000000ff0200720c */ /* 0x000fda0003f05270 */
[----:B------:R-:W-:Y:S05]  /*0c90*/  @P0 EXIT ;  /* 0x000000000000094d */ /* 0x000fea0003800000 */
[----:B-1----:R-:W1:Y:S02]  /*0ca0*/  LDC.64 R4, c[0x0][0x388] ;  /* 0x0000e200ff047b82 */ /* 0x002e640000000a00 */
[----:B-1----:R-:W-:-:S05]  /*0cb0*/  IMAD.WIDE.U32 R4, R3, 0x4, R4 ;  /* 0x0000000403047825 */ /* 0x002fca00078e0004 */
[----:B------:R-:W-:Y:S01]  /*0cc0*/  STG.E desc[UR4][R4.64], R3 ;  /* 0x0000000304007986 */ /* 0x000fe2000c101904 */
[----:B------:R-:W-:Y:S05]  /*0cd0*/  EXIT ;  /* 0x000000000000794d */ /* 0x000fea0003800000 */
.L_x_27:
        /* <DEDUP_REMOVED lines=10> */
.L_x_48:


//--------------------- .text._Z12setup_kernelP17curandStateXORWOWS0_i --------------------------
	.section	.text._Z12setup_kernelP17curandStateXORWOWS0_i,"ax",@progbits
	.align	128
        .global         _Z12setup_kernelP17curandStateXORWOWS0_i
        .type           _Z12setup_kernelP17curandStateXORWOWS0_i,@function
        .size           _Z12setup_kernelP17curandStateXORWOWS0_i,(.L_x_49 - _Z12setup_kernelP17curandStateXORWOWS0_i)
        .other          _Z12setup_kernelP17curandStateXORWOWS0_i,@"STO_CUDA_ENTRY STV_DEFAULT"
_Z12setup_kernelP17curandStateXORWOWS0_i:
.text._Z12setup_kernelP17curandStateXORWOWS0_i:
[----:B------:R-:W-:Y:S01]  /*0000*/  LDC R1, c[0x0][0x37c] ;  /* 0x0000df00ff017b82 */ /* 0x000fe20000000800 */
[----:B------:R-:W0:Y:S01]  /*0010*/  S2R R0, SR_TID.X ;  /* 0x0000000000007919 */ /* 0x000e220000002100 */
[----:B------:R-:W1:Y:S06]  /*0020*/  LDCU UR5, c[0x0][0x390] ;  /* 0x00007200ff0577ac */ /* 0x000e6c0008000800 */
[----:B------:R-:W2:Y:S01]  /*0030*/  LDC.64 R8, c[0x0][0x380] ;  /* 0x0000e000ff087b82 */ /* 0x000ea20000000a00 */
[----:B------:R-:W-:Y:S01]  /*0040*/  BSSY.RECONVERGENT B0, `(.L_x_28) ;  /* 0x00000eb000007945 */ /* 0x000fe20003800200 */
[----:B------:R-:W0:Y:S01]  /*0050*/  S2R R13, SR_CTAID.X ;  /* 0x00000000000d7919 */ /* 0x000e220000002500 */
[----:B------:R-:W0:Y:S01]  /*0060*/  LDCU UR8, c[0x0][0x360] ;  /* 0x00006c00ff0877ac */ /* 0x000e220008000800 */
[----:B------:R-:W3:Y:S01]  /*0070*/  LDCU.64 UR10, c[0x0][0x358] ;  /* 0x00006b00ff0a77ac */ /* 0x000ee20008000a00 */
[----:B-1----:R-:W-:-:S02]  /*0080*/  ULOP3.LUT UR4, UR5, 0xaad26b49, URZ, 0x3c, !UPT ;  /* 0xaad26b4905047892 */ /* 0x002fc4000f8e3cff */
[----:B------:R-:W-:Y:S02]  /*0090*/  UISETP.GT.AND UP0, UPT, UR5, -0x1, UPT ;  /* 0xffffffff0500788c */ /* 0x000fe4000bf04270 */
[----:B------:R-:W-:Y:S01]  /*00a0*/  UIMAD UR4, UR4, 0x4182bed5, URZ ;  /* 0x4182bed5040478a4 */ /* 0x000fe2000f8e02ff */
[----:B------:R-:W-:Y:S02]  /*00b0*/  UMOV UR5, 0xd991eb4f ;  /* 0xd991eb4f00057882 */ /* 0x000fe40000000000 */
[----:B------:R-:W-:Y:S02]  /*00c0*/  USEL UR5, UR5, 0x8bf16996, UP0 ;  /* 0x8bf1699605057887 */ /* 0x000fe40008000000 */
[----:B------:R-:W-:Y:S02]  /*00d0*/  UIADD3 UR7, UPT, UPT, UR4, 0x75bcd15, URZ ;  /* 0x075bcd1504077890 */ /* 0x000fe4000fffe0ff */
[----:B------:R-:W-:Y:S02]  /*00e0*/  UIADD3 UR6, UPT, UPT, UR5, 0x64f0c9, UR4 ;  /* 0x0064f0c905067890 */ /* 0x000fe4000fffe004 */
[----:B------:R-:W-:-:S02]  /*00f0*/  UIADD3 UR9, UPT, UPT, UR5, 0x1f123bb5, URZ ;  /* 0x1f123bb505097890 */ /* 0x000fc4000fffe0ff */
[----:B------:R-:W-:Y:S01]  /*0100*/  ULOP3.LUT UR5, UR5, 0x5491333, URZ, 0x3c, !UPT ;  /* 0x0549133305057892 */ /* 0x000fe2000f8e3cff */
[----:B0-----:R-:W-:Y:S01]  /*0110*/  IMAD R15, R13, UR8, R0 ;  /* 0x000000080d0f7c24 */ /* 0x001fe2000f8e0200 */
[----:B------:R-:W-:Y:S01]  /*0120*/  ULOP3.LUT UR8, UR4, 0x159a55e5, URZ, 0x3c, !UPT ;  /* 0x159a55e504087892 */ /* 0x000fe2000f8e3cff */
[----:B------:R-:W-:Y:S01]  /*0130*/  IMAD.U32 R5, RZ, RZ, UR7 ;  /* 0x00000007ff057e24 */ /* 0x000fe2000f8e00ff */
[----:B------:R-:W-:Y:S01]  /*0140*/  UIADD3 UR4, UPT, UPT, UR4, 0x583f19, URZ ;  /* 0x00583f1904047890 */ /* 0x000fe2000fffe0ff */
[C---:B--2---:R-:W-:Y:S01]  /*0150*/  IMAD.WIDE R8, R15.reuse, 0x30, R8 ;  /* 0x000000300f087825 */ /* 0x044fe200078e0208 */
[----:B------:R-:W-:-:S03]  /*0160*/  ISETP.NE.AND P0, PT, R15, RZ, PT ;  /* 0x000000ff0f00720c */ /* 0x000fc60003f05270 */
[----:B------:R-:W-:Y:S02]  /*0170*/  IMAD.U32 R4, RZ, RZ, UR6 ;  /* 0x00000006ff047e24 */ /* 0x000fe4000f8e00ff */
[----:B------:R-:W-:Y:S02]  /*0180*/  IMAD.U32 R2, RZ, RZ, UR8 ;  /* 0x00000008ff027e24 */ /* 0x000fe4000f8e00ff */
[----:B------:R-:W-:Y:S01]  /*0190*/  IMAD.U32 R3, RZ, RZ, UR9 ;  /* 0x00000009ff037e24 */ /* 0x000fe2000f8e00ff */
[----:B---3--:R0:W-:Y:S01]  /*01a0*/  STG.E.64 desc[UR10][R8.64], R4 ;  /* 0x0000000408007986 */ /* 0x0081e2000c101b0a */
[----:B------:R-:W-:Y:S02]  /*01b0*/  IMAD.U32 R7, RZ, RZ, UR4 ;  /* 0x00000004ff077e24 */ /* 0x000fe4000f8e00ff */
[----:B------:R-:W-:Y:S01]  /*01c0*/  IMAD.U32 R6, RZ, RZ, UR5 ;  /* 0x00000005ff067e24 */ /* 0x000fe2000f8e00ff */
[----:B------:R0:W-:Y:S04]  /*01d0*/  STG.E.64 desc[UR10][R8.64+0x8], R2 ;  /* 0x0000080208007986 */ /* 0x0001e8000c101b0a */
[----:B------:R0:W-:Y:S01]  /*01e0*/  STG.E.64 desc[UR10][R8.64+0x10], R6 ;  /* 0x0000100608007986 */ /* 0x0001e2000c101b0a */
[----:B------:R-:W-:Y:S05]  /*01f0*/  @!P0 BRA `(.L_x_29) ;  /* 0x0000000c003c8947 */ /* 0x000fea0003800000 */
[----:B------:R-:W-:Y:S01]  /*0200*/  SHF.R.S32.HI R12, RZ, 0x1f, R15 ;  /* 0x0000001fff0c7819 */ /* 0x000fe2000001140f */
[----:B------:R-:W-:-:S07]  /*0210*/  IMAD.MOV.U32 R14, RZ, RZ, RZ ;  /* 0x000000ffff0e7224 */ /* 0x000fce00078e00ff */
.L_x_35:
[----:B------:R-:W-:Y:S01]  /*0220*/  LOP3.LUT R16, R15, 0x3, RZ, 0xc0, !PT ;  /* 0x000000030f107812 */ /* 0x000fe200078ec0ff */
[----:B------:R-:W-:Y:S03]  /*0230*/  BSSY.RECONVERGENT B1, `(.L_x_30) ;  /* 0x00000c5000017945 */ /* 0x000fe60003800200 */
[----:B------:R-:W-:-:S04]  /*0240*/  ISETP.NE.U32.AND P0, PT, R16, RZ, PT ;  /* 0x000000ff1000720c */ /* 0x000fc80003f05070 */
[----:B------:R-:W-:-:S13]  /*0250*/  ISETP.NE.AND.EX P0, PT, RZ, RZ, PT, P0 ;  /* 0x000000ffff00720c */ /* 0x000fda0003f05300 */
[----:B-1----:R-:W-:Y:S05]  /*0260*/  @!P0 BRA `(.L_x_31) ;  /* 0x0000000c00048947 */ /* 0x002fea0003800000 */
[----:B0-----:R-:W0:Y:S01]  /*0270*/  LDC.64 R6, c[0x4][RZ] ;  /* 0x01000000ff067b82 */ /* 0x001e220000000a00 */
[----:B------:R-:W-:Y:S02]  /*0280*/  IMAD.MOV.U32 R17, RZ, RZ, RZ ;  /* 0x000000ffff117224 */ /* 0x000fe400078e00ff */
[----:B0-----:R-:W-:-:S07]  /*0290*/  IMAD.WIDE.U32 R6, R14, 0xc80, R6 ;  /* 0x00000c800e067825 */ /* 0x001fce00078e0006 */
.L_x_34:
[----:B-1----:R-:W-:Y:S01]  /*02a0*/  IMAD.MOV.U32 R19, RZ, RZ, RZ ;  /* 0x000000ffff137224 */ /* 0x002fe200078e00ff */
[----:B------:R-:W-:Y:S01]  /*02b0*/  CS2R R4, SRZ ;  /* 0x0000000000047805 */ /* 0x000fe2000001ff00 */
[----:B------:R-:W-:Y:S01]  /*02c0*/  IMAD.MOV.U32 R21, RZ, RZ, RZ ;  /* 0x000000ffff157224 */ /* 0x000fe200078e00ff */
[----:B------:R-:W-:-:S07]  /*02d0*/  CS2R R2, SRZ ;  /* 0x0000000000027805 */ /* 0x000fce000001ff00 */
.L_x_33:
[----:B------:R-:W-:-:S05]  /*02e0*/  IMAD.WIDE.U32 R10, R21, 0x4, R8 ;  /* 0x00000004150a7825 */ /* 0x000fca00078e0008 */
[----:B------:R0:W5:Y:S01]  /*02f0*/  LDG.E R18, desc[UR10][R10.64+0x4] ;  /* 0x0000040a0a127981 */ /* 0x000162000c1e1900 */
[----:B------:R-:W-:Y:S02]  /*0300*/  IMAD.SHL.U32 R20, R21, 0x20, RZ ;  /* 0x0000002015147824 */ /* 0x000fe400078e00ff */
[----:B------:R-:W-:-:S07]  /*0310*/  IMAD.MOV.U32 R23, RZ, RZ, RZ ;  /* 0x000000ffff177224 */ /* 0x000fce00078e00ff */
.L_x_32:
[----:B-----5:R-:W-:Y:S01]  /*0320*/  SHF.R.U32.HI R24, RZ, R23, R18 ;  /* 0x00000017ff187219 */ /* 0x020fe20000011612 */
[----:B0-----:R-:W-:-:S03]  /*0330*/  IMAD.IADD R10, R20, 0x1, R23 ;  /* 0x00000001140a7824 */ /* 0x001fc600078e0217 */
[----:B------:R-:W-:-:S04]  /*0340*/  LOP3.LUT R11, R24, 0x1, RZ, 0xc0, !PT ;  /* 0x00000001180b7812 */ /* 0x000fc800078ec0ff */
[----:B------:R-:W-:Y:S01]  /*0350*/  ISETP.NE.U32.AND P0, PT, R11, 0x1, PT ;  /* 0x000000010b00780c */ /* 0x000fe20003f05070 */
[----:B------:R-:W-:-:S03]  /*0360*/  IMAD R11, R10, 0x5, RZ ;  /* 0x000000050a0b7824 */ /* 0x000fc600078e02ff */
[----:B------:R-:W-:Y:S01]  /*0370*/  R2P PR, R24, 0x7e ;  /* 0x0000007e18007804 */ /* 0x000fe20000000000 */
[----:B------:R-:W-:-:S08]  /*0380*/  IMAD.WIDE.U32 R10, R11, 0x4, R6 ;  /* 0x000000040b0a7825 */ /* 0x000fd000078e0006 */
[----:B------:R-:W2:Y:S04]  /*0390*/  @!P0 LDG.E R26, desc[UR10][R10.64+0x10] ;  /* 0x0000100a0a1a8981 */ /* 0x000ea8000c1e1900 */
[----:B------:R-:W3:Y:S04]  /*03a0*/  @P1 LDG.E R28, desc[UR10][R10.64+0x24] ;  /* 0x0000240a0a1c1981 */ /* 0x000ee8000c1e1900 */
[----:B------:R-:W4:Y:S04]  /*03b0*/  @!P0 LDG.E R22, desc[UR10][R10.64] ;  /* 0x0000000a0a168981 */ /* 0x000f28000c1e1900 */
[----:B------:R-:W4:Y:S04]  /*03c0*/  @P2 LDG.E R25, desc[UR10][R10.64+0x38] ;  /* 0x0000380a0a192981 */ /* 0x000f28000c1e1900 */
[----:B------:R-:W4:Y:S01]  /*03d0*/  @P1 LDG.E R27, desc[UR10][R10.64+0x20] ;  /* 0x0000200a0a1b1981 */ /* 0x000f22000c1e1900 */
[----:B--2---:R-:W-:-:S03]  /*03e0*/  @!P0 LOP3.LUT R5, R5, R26, RZ, 0x3c, !PT ;  /* 0x0000001a05058212 */ /* 0x004fc600078e3cff */
[----:B------:R-:W2:Y:S01]  /*03f0*/  @P3 LDG.E R26, desc[UR10][R10.64+0x4c] ;  /* 0x00004c0a0a1a3981 */ /* 0x000ea2000c1e1900 */
[----:B---3--:R-:W-:-:S03]  /*0400*/  @P1 LOP3.LUT R5, R5, R28, RZ, 0x3c, !PT ;  /* 0x0000001c05051212 */ /* 0x008fc600078e3cff */
[----:B------:R-:W3:Y:S01]  /*0410*/  @P4 LDG.E R28, desc[UR10][R10.64+0x60] ;  /* 0x0000600a0a1c4981 */ /* 0x000ee2000c1e1900 */
[----:B----4-:R-:W-:-:S03]  /*0420*/  @!P0 LOP3.LUT R19, R19, R22, RZ, 0x3c, !PT ;  /* 0x0000001613138212 */ /* 0x010fc600078e3cff */
[----:B------:R-:W4:Y:S01]  /*0430*/  @!P0 LDG.E R22, desc[UR10][R10.64+0x8] ;  /* 0x0000080a0a168981 */ /* 0x000f22000c1e1900 */
[----:B------:R-:W-:-:S03]  /*0440*/  @P2 LOP3.LUT R5, R5, R25, RZ, 0x3c, !PT ;  /* 0x0000001905052212 */ /* 0x000fc600078e3cff */
[----:B------:R-:W3:Y:S01]  /*0450*/  @!P0 LDG.E R25, desc[UR10][R10.64+0x4] ;  /* 0x0000040a0a198981 */ /* 0x000ee2000c1e1900 */
[----:B--2---:R-:W-:-:S03]  /*0460*/  @P3 LOP3.LUT R5, R5, R26, RZ, 0x3c, !PT ;  /* 0x0000001a05053212 */ /* 0x004fc600078e3cff */
[----:B------:R-:W2:Y:S01]  /*0470*/  @P5 LDG.E R26, desc[UR10][R10.64+0x74] ;  /* 0x0000740a0a1a5981 */ /* 0x000ea2000c1e1900 */
[----:B----4-:R-:W-:-:S03]  /*0480*/  @!P0 LOP3.LUT R3, R3, R22, RZ, 0x3c, !PT ;  /* 0x0000001603038212 */ /* 0x010fc600078e3cff */
[----:B------:R-:W4:Y:S01]  /*0490*/  @P1 LDG.E R22, desc[UR10][R10.64+0x14] ;  /* 0x0000140a0a161981 */ /* 0x000f22000c1e1900 */
[----:B---3--:R-:W-:-:S03]  /*04a0*/  @!P0 LOP3.LUT R2, R2, R25, RZ, 0x3c, !PT ;  /* 0x0000001902028212 */ /* 0x008fc600078e3cff */
[----:B------:R-:W3:Y:S01]  /*04b0*/  @!P0 LDG.E R25, desc[UR10][R10.64+0xc] ;  /* 0x00000c0a0a198981 */ /* 0x000ee2000c1e1900 */
[----:B------:R-:W-:-:S03]  /*04c0*/  @P4 LOP3.LUT R5, R5, R28, RZ, 0x3c, !PT ;  /* 0x0000001c05054212 */ /* 0x000fc600078e3cff */
[----:B------:R-:W3:Y:S01]  /*04d0*/  @P6 LDG.E R28, desc[UR10][R10.64+0x88] ;  /* 0x0000880a0a1c6981 */ /* 0x000ee2000c1e1900 */
[----:B--2---:R-:W-:-:S03]  /*04e0*/  @P5 LOP3.LUT R5, R5, R26, RZ, 0x3c, !PT ;  /* 0x0000001a05055212 */ /* 0x004fc600078e3cff */
[----:B------:R-:W2:Y:S01]  /*04f0*/  @P2 LDG.E R26, desc[UR10][R10.64+0x28] ;  /* 0x0000280a0a1a2981 */ /* 0x000ea2000c1e1900 */
[----:B----4-:R-:W-:-:S03]  /*0500*/  @P1 LOP3.LUT R19, R19, R22, RZ, 0x3c, !PT ;  /* 0x0000001613131212 */ /* 0x010fc600078e3cff */
[----:B------:R-:W4:Y:S01]  /*0510*/  @P1 LDG.E R22, desc[UR10][R10.64+0x1c] ;  /* 0x00001c0a0a161981 */ /* 0x000f22000c1e1900 */
[----:B---3--:R-:W-:-:S03]  /*0520*/  @!P0 LOP3.LUT R4, R4, R25, RZ, 0x3c, !PT ;  /* 0x0000001904048212 */ /* 0x008fc600078e3cff */
[----:B------:R-:W3:Y:S01]  /*0530*/  @P1 LDG.E R25, desc[UR10][R10.64+0x18] ;  /* 0x0000180a0a191981 */ /* 0x000ee2000c1e1900 */
[----:B------:R-:W-:-:S03]  /*0540*/  @P1 LOP3.LUT R4, R4, R27, RZ, 0x3c, !PT ;  /* 0x0000001b04041212 */ /* 0x000fc600078e3cff */
[----:B------:R-:W3:Y:S01]  /*0550*/  @P2 LDG.E R27, desc[UR10][R10.64+0x34] ;  /* 0x0000340a0a1b2981 */ /* 0x000ee2000c1e1900 */
[----:B--2---:R-:W-:-:S03]  /*0560*/  @P2 LOP3.LUT R19, R19, R26, RZ, 0x3c, !PT ;  /* 0x0000001a13132212 */ /* 0x004fc600078e3cff */
[----:B------:R-:W2:Y:S01]  /*0570*/  @P3 LDG.E R26, desc[UR10][R10.64+0x3c] ;  /* 0x00003c0a0a1a3981 */ /* 0x000ea2000c1e1900 */
[----:B----4-:R-:W-:-:S03]  /*0580*/  @P1 LOP3.LUT R3, R3, R22, RZ, 0x3c, !PT ;  /* 0x0000001603031212 */ /* 0x010fc600078e3cff */
[----:B------:R-:W4:Y:S01]  /*0590*/  @P2 LDG.E R22, desc[UR10][R10.64+0x30] ;  /* 0x0000300a0a162981 */ /* 0x000f22000c1e1900 */
[----:B---3--:R-:W-:-:S03]  /*05a0*/  @P1 LOP3.LUT R2, R2, R25, RZ, 0x3c, !PT ;  /* 0x0000001902021212 */ /* 0x008fc600078e3cff */
        /* <DEDUP_REMOVED lines=25> */
[----:B------:R-:W-:Y:S02]  /*0740*/  LOP3.LUT P0, RZ, R24, 0x80, RZ, 0xc0, !PT ;  /* 0x0000008018ff7812 */ /* 0x000fe4000780c0ff */
[----:B------:R-:W-:Y:S02]  /*0750*/  @P5 LOP3.LUT R4, R4, R27, RZ, 0x3c, !PT ;  /* 0x0000001b04045212 */ /* 0x000fe400078e3cff */
[----:B------:R-:W3:Y:S01]  /*0760*/  @P6 LDG.E R27, desc[UR10][R10.64+0x84] ;  /* 0x0000840a0a1b6981 */ /* 0x000ee2000c1e1900 */
[----:B--2---:R-:W-:-:S08]  /*0770*/  @P6 LOP3.LUT R19, R19, R26, RZ, 0x3c, !PT ;  /* 0x0000001a13136212 */ /* 0x004fd000078e3cff */
        /* <DEDUP_REMOVED lines=13> */
[----:B------:R-:W-:Y:S02]  /*0850*/  @P6 LOP3.LUT R5, R5, R28, RZ, 0x3c, !PT ;  /* 0x0000001c05056212 */ /* 0x000fe400078e3cff */
[----:B------:R-:W-:Y:S02]  /*0860*/  @P0 LOP3.LUT R4, R4, R27, RZ, 0x3c, !PT ;  /* 0x0000001b04040212 */ /* 0x000fe400078e3cff */
[----:B--2---:R-:W-:Y:S02]  /*0870*/  @P0 LOP3.LUT R5, R5, R26, RZ, 0x3c, !PT ;  /* 0x0000001a05050212 */ /* 0x004fe400078e3cff */
[----:B----4-:R-:W-:Y:S02]  /*0880*/  @P0 LOP3.LUT R3, R3, R22, RZ, 0x3c, !PT ;  /* 0x0000001603030212 */ /* 0x010fe400078e3cff */
[----:B---3--:R-:W-:Y:S02]  /*0890*/  @P0 LOP3.LUT R2, R2, R25, RZ, 0x3c, !PT ;  /* 0x0000001902020212 */ /* 0x008fe400078e3cff */
[----:B------:R-:W-:-:S13]  /*08a0*/  R2P PR, R24.B1, 0x7f ;  /* 0x0000007f18007804 */ /* 0x000fda0000001000 */
[----:B------:R-:W2:Y:S04]  /*08b0*/  @P0 LDG.E R25, desc[UR10][R10.64+0xa4] ;  /* 0x0000a40a0a190981 */ /* 0x000ea8000c1e1900 */
[----:B------:R-:W3:Y:S04]  /*08c0*/  @P0 LDG.E R22, desc[UR10][R10.64+0xa0] ;  /* 0x0000a00a0a160981 */ /* 0x000ee8000c1e1900 */
[----:B------:R-:W4:Y:S04]  /*08d0*/  @P0 LDG.E R26, desc[UR10][R10.64+0xa8] ;  /* 0x0000a80a0a1a0981 */ /* 0x000f28000c1e1900 */
[----:B------:R-:W4:Y:S01]  /*08e0*/  @P1 LDG.E R27, desc[UR10][R10.64+0xb8] ;  /* 0x0000b80a0a1b1981 */ /* 0x000f22000c1e1900 */
[----:B--2---:R-:W-:-:S03]  /*08f0*/  @P0 LOP3.LUT R2, R2, R25, RZ, 0x3c, !PT ;  /* 0x0000001902020212 */ /* 0x004fc600078e3cff */
[----:B------:R-:W2:Y:S01]  /*0900*/  @P0 LDG.E R25, desc[UR10][R10.64+0xac] ;  /* 0x0000ac0a0a190981 */ /* 0x000ea2000c1e1900 */
[----:B---3--:R-:W-:-:S03]  /*0910*/  @P0 LOP3.LUT R19, R19, R22, RZ, 0x3c, !PT ;  /* 0x0000001613130212 */ /* 0x008fc600078e3cff */
[----:B------:R-:W3:Y:S01]  /*0920*/  @P0 LDG.E R22, desc[UR10][R10.64+0xb0] ;  /* 0x0000b00a0a160981 */ /* 0x000ee2000c1e1900 */
[----:B----4-:R-:W-:-:S03]  /*0930*/  @P0 LOP3.LUT R3, R3, R26, RZ, 0x3c, !PT ;  /* 0x0000001a03030212 */ /* 0x010fc600078e3cff */
[----:B------:R-:W4:Y:S01]  /*0940*/  @P1 LDG.E R26, desc[UR10][R10.64+0xb4] ;  /* 0x0000b40a0a1a1981 */ /* 0x000f22000c1e1900 */
[----:B--2---:R-:W-:-:S03]  /*0950*/  @P0 LOP3.LUT R4, R4, R25, RZ, 0x3c, !PT ;  /* 0x0000001904040212 */ /* 0x004fc600078e3cff */
[----:B------:R-:W2:Y:S01]  /*0960*/  @P1 LDG.E R25, desc[UR10][R10.64+0xc0] ;  /* 0x0000c00a0a191981 */ /* 0x000ea2000c1e1900 */
[----:B---3--:R-:W-:Y:S02]  /*0970*/  @P0 LOP3.LUT R5, R5, R22, RZ, 0x3c, !PT ;  /* 0x0000001605050212 */ /* 0x008fe400078e3cff */
[----:B------:R-:W-:Y:S01]  /*0980*/  LOP3.LUT P0, RZ, R24, 0x8000, RZ, 0xc0, !PT ;  /* 0x0000800018ff7812 */ /* 0x000fe2000780c0ff */
[----:B------:R-:W3:Y:S04]  /*0990*/  @P1 LDG.E R22, desc[UR10][R10.64+0xbc] ;  /* 0x0000bc0a0a161981 */ /* 0x000ee8000c1e1900 */
[----:B------:R-:W3:Y:S01]  /*09a0*/  @P1 LDG.E R24, desc[UR10][R10.64+0xc4] ;  /* 0x0000c40a0a181981 */ /* 0x000ee2000c1e1900 */
[----:B----4-:R-:W-:-:S03]  /*09b0*/  @P1 LOP3.LUT R19, R19, R26, RZ, 0x3c, !PT ;  /* 0x0000001a13131212 */ /* 0x010fc600078e3cff */
[----:B------:R-:W4:Y:S01]  /*09c0*/  @P2 LDG.E R26, desc[UR10][R10.64+0xc8] ;  /* 0x0000c80a0a1a2981 */ /* 0x000f22000c1e1900 */
[----:B------:R-:W-:-:S03]  /*09d0*/  @P1 LOP3.LUT R2, R2, R27, RZ, 0x3c, !PT ;  /* 0x0000001b02021212 */ /* 0x000fc600078e3cff */
[----:B------:R-:W4:Y:S04]  /*09e0*/  @P2 LDG.E R27, desc[UR10][R10.64+0xd4] ;  /* 0x0000d40a0a1b2981 */ /* 0x000f28000c1e1900 */
[----:B------:R-:W4:Y:S01]  /*09f0*/  @P0 LDG.E R29, desc[UR10][R10.64+0x138] ;  /* 0x0001380a0a1d0981 */ /* 0x000f22000c1e1900 */
[----:B--2---:R-:W-:-:S03]  /*0a00*/  @P1 LOP3.LUT R4, R4, R25, RZ, 0x3c, !PT ;  /* 0x0000001904041212 */ /* 0x004fc600078e3cff */
[----:B------:R-:W2:Y:S01]  /*0a10*/  @P2 LDG.E R25, desc[UR10][R10.64+0xcc] ;  /* 0x0000cc0a0a192981 */ /* 0x000ea2000c1e1900 */
[----:B---3--:R-:W-:-:S03]  /*0a20*/  @P1 LOP3.LUT R3, R3, R22, RZ, 0x3c, !PT ;  /* 0x0000001603031212 */ /* 0x008fc600078e3cff */
[----:B------:R-:W3:Y:S01]  /*0a30*/  @P2 LDG.E R22, desc[UR10][R10.64+0xd0] ;  /* 0x0000d00a0a162981 */ /* 0x000ee2000c1e1900 */
[----:B------:R-:W-:-:S03]  /*0a40*/  @P1 LOP3.LUT R5, R5, R24, RZ, 0x3c, !PT ;  /* 0x0000001805051212 */ /* 0x000fc600078e3cff */
[----:B------:R-:W3:Y:S01]  /*0a50*/  @P3 LDG.E R24, desc[UR10][R10.64+0xdc] ;  /* 0x0000dc0a0a183981 */ /* 0x000ee2000c1e1900 */
[----:B----4-:R-:W-:-:S03]  /*0a60*/  @P2 LOP3.LUT R19, R19, R26, RZ, 0x3c, !PT ;  /* 0x0000001a13132212 */ /* 0x010fc600078e3cff */
[----:B------:R-:W4:Y:S01]  /*0a70*/  @P4 LDG.E R26, desc[UR10][R10.64+0xf0] ;  /* 0x0000f00a0a1a4981 */ /* 0x000f22000c1e1900 */
[----:B--2---:R-:W-:-:S03]  /*0a80*/  @P2 LOP3.LUT R2, R2, R25, RZ, 0x3c, !PT ;  /* 0x0000001902022212 */ /* 0x004fc600078e3cff */
[----:B------:R-:W2:Y:S01]  /*0a90*/  @P3 LDG.E R25, desc[UR10][R10.64+0xe0] ;  /* 0x0000e00a0a193981 */ /* 0x000ea2000c1e1900 */
[----:B---3--:R-:W-:-:S03]  /*0aa0*/  @P2 LOP3.LUT R3, R3, R22, RZ, 0x3c, !PT ;  /* 0x0000001603032212 */ /* 0x008fc600078e3cff */
[----:B------:R-:W3:Y:S01]  /*0ab0*/  @P2 LDG.E R22, desc[UR10][R10.64+0xd8] ;  /* 0x0000d80a0a162981 */ /* 0x000ee2000c1e1900 */
[----:B------:R-:W-:-:S03]  /*0ac0*/  @P3 LOP3.LUT R19, R19, R24, RZ, 0x3c, !PT ;  /* 0x0000001813133212 */ /* 0x000fc600078e3cff */
[----:B------:R-:W4:Y:S01]  /*0ad0*/  @P3 LDG.E R24, desc[UR10][R10.64+0xe4] ;  /* 0x0000e40a0a183981 */ /* 0x000f22000c1e1900 */
[----:B--2---:R-:W-:-:S03]  /*0ae0*/  @P3 LOP3.LUT R2, R2, R25, RZ, 0x3c, !PT ;  /* 0x0000001902023212 */ /* 0x004fc600078e3cff */
[----:B------:R-:W2:Y:S01]  /*0af0*/  @P3 LDG.E R25, desc[UR10][R10.64+0xe8] ;  /* 0x0000e80a0a193981 */ /* 0x000ea2000c1e1900 */
[----:B---3--:R-:W-:-:S03]  /*0b00*/  @P2 LOP3.LUT R5, R5, R22, RZ, 0x3c, !PT ;  /* 0x0000001605052212 */ /* 0x008fc600078e3cff */
[----:B------:R-:W3:Y:S01]  /*0b10*/  @P3 LDG.E R22, desc[UR10][R10.64+0xec] ;  /* 0x0000ec0a0a163981 */ /* 0x000ee2000c1e1900 */
[----:B----4-:R-:W-:-:S03]  /*0b20*/  @P3 LOP3.LUT R3, R3, R24, RZ, 0x3c, !PT ;  /* 0x0000001803033212 */ /* 0x010fc600078e3cff */
[----:B------:R-:W4:Y:S01]  /*0b30*/  @P5 LDG.E R24, desc[UR10][R10.64+0x104] ;  /* 0x0001040a0a185981 */ /* 0x000f22000c1e1900 */
[----:B------:R-:W-:Y:S02]  /*0b40*/  @P2 LOP3.LUT R4, R4, R27, RZ, 0x3c, !PT ;  /* 0x0000001b04042212 */ /* 0x000fe400078e3cff */
[----:B------:R-:W-:Y:S01]  /*0b50*/  @P4 LOP3.LUT R19, R19, R26, RZ, 0x3c, !PT ;  /* 0x0000001a13134212 */ /* 0x000fe200078e3cff */
        /* <DEDUP_REMOVED lines=10> */
[----:B---3--:R-:W-:-:S03]  /*0c00*/  @P4 LOP3.LUT R3, R3, R22, RZ, 0x3c, !PT ;  /* 0x0000001603034212 */ /* 0x008fc600078e3cff */
[----:B------:R-:W3:Y:S01]  /*0c10*/  @P5 LDG.E R22, desc[UR10][R10.64+0x10c] ;  /* 0x00010c0a0a165981 */ /* 0x000ee2000c1e1900 */
[----:B----4-:R-:W-:-:S03]  /*0c20*/  @P4 LOP3.LUT R5, R5, R24, RZ, 0x3c, !PT ;  /* 0x0000001805054212 */ /* 0x010fc600078e3cff */
[----:B------:R-:W4:Y:S01]  /*0c30*/  @P5 LDG.E R24, desc[UR10][R10.64+0x114] ;  /* 0x0001140a0a185981 */ /* 0x000f22000c1e1900 */
        /* <DEDUP_REMOVED lines=18> */
[----:B------:R-:W-:-:S05]  /*0d60*/  VIADD R23, R23, 0x10 ;  /* 0x0000001017177836 */ /* 0x000fca0000000000 */
[----:B------:R-:W-:Y:S02]  /*0d70*/  ISETP.NE.AND P1, PT, R23, 0x20, PT ;  /* 0x000000201700780c */ /* 0x000fe40003f25270 */
[----:B------:R-:W-:Y:S02]  /*0d80*/  @P0 LOP3.LUT R19, R19, R26, RZ, 0x3c, !PT ;  /* 0x0000001a13130212 */ /* 0x000fe400078e3cff */
[----:B------:R-:W-:Y:S02]  /*0d90*/  @P0 LOP3.LUT R2, R2, R27, RZ, 0x3c, !PT ;  /* 0x0000001b02020212 */ /* 0x000fe400078e3cff */
[----:B--2---:R-:W-:-:S04]  /*0da0*/  @P6 LOP3.LUT R4, R4, R25, RZ, 0x3c, !PT ;  /* 0x0000001904046212 */ /* 0x004fc800078e3cff */
[----:B------:R-:W-:Y:S02]  /*0db0*/  @P0 LOP3.LUT R4, R4, R29, RZ, 0x3c, !PT ;  /* 0x0000001d04040212 */ /* 0x000fe400078e3cff */
[----:B---3--:R-:W-:Y:S02]  /*0dc0*/  @P0 LOP3.LUT R3, R3, R22, RZ, 0x3c, !PT ;  /* 0x0000001603030212 */ /* 0x008fe400078e3cff */
[----:B----4-:R-:W-:Y:S01]  /*0dd0*/  @P0 LOP3.LUT R5, R5, R24, RZ, 0x3c, !PT ;  /* 0x0000001805050212 */ /* 0x010fe200078e3cff */
[----:B------:R-:W-:Y:S06]  /*0de0*/  @P1 BRA `(.L_x_32) ;  /* 0xfffffff4004c1947 */ /* 0x000fec000383ffff */
[----:B------:R-:W-:-:S05]  /*0df0*/  VIADD R21, R21, 0x1 ;  /* 0x0000000115157836 */ /* 0x000fca0000000000 */
[----:B------:R-:W-:-:S13]  /*0e00*/  ISETP.NE.AND P0, PT, R21, 0x5, PT ;  /* 0x000000051500780c */ /* 0x000fda0003f05270 */
[----:B------:R-:W-:Y:S05]  /*0e10*/  @P0 BRA `(.L_x_33) ;  /* 0xfffffff400300947 */ /* 0x000fea000383ffff */
[----:B------:R1:W-:Y:S01]  /*0e20*/  STG.E.64 desc[UR10][R8.64+0x8], R2 ;  /* 0x0000080208007986 */ /* 0x0003e2000c101b0a */
[----:B------:R-:W-:-:S03]  /*0e30*/  VIADD R17, R17, 0x1 ;  /* 0x0000000111117836 */ /* 0x000fc60000000000 */
[----:B------:R1:W-:Y:S02]  /*0e40*/  STG.E.64 desc[UR10][R8.64+0x10], R4 ;  /* 0x0000100408007986 */ /* 0x0003e4000c101b0a */
[----:B------:R-:W-:Y:S02]  /*0e50*/  ISETP.GE.U32.AND P0, PT, R17, R16, PT ;  /* 0x000000101100720c */ /* 0x000fe40003f06070 */
[----:B------:R1:W-:Y:S11]  /*0e60*/  STG.E desc[UR10][R8.64+0x4], R19 ;  /* 0x0000041308007986 */ /* 0x0003f6000c10190a */
[----:B------:R-:W-:Y:S05]  /*0e70*/  @!P0 BRA `(.L_x_34) ;  /* 0xfffffff400088947 */ /* 0x000fea000383ffff */
.L_x_31:
[----:B------:R-:W-:Y:S05]  /*0e80*/  BSYNC.RECONVERGENT B1 ;  /* 0x0000000000017941 */ /* 0x000fea0003800200 */
.L_x_30:
[C---:B------:R-:W-:Y:S01]  /*0e90*/  ISETP.GT.U32.AND P0, PT, R15.reuse, 0x3, PT ;  /* 0x000000030f00780c */ /* 0x040fe20003f04070 */
[----:B------:R-:W-:Y:S01]  /*0ea0*/  VIADD R14, R14, 0x1 ;  /* 0x000000010e0e7836 */ /* 0x000fe20000000000 */
[--C-:B------:R-:W-:Y:S02]  /*0eb0*/  SHF.R.U64 R15, R15, 0x2, R12.reuse ;  /* 0x000000020f0f7819 */ /* 0x100fe4000000120c */
[----:B------:R-:W-:Y:S02]  /*0ec0*/  ISETP.GT.U32.AND.EX P0, PT, R12, RZ, PT, P0 ;  /* 0x000000ff0c00720c */ /* 0x000fe40003f04100 */
[----:B------:R-:W-:-:S11]  /*0ed0*/  SHF.R.U32.HI R12, RZ, 0x2, R12 ;  /* 0x00000002ff0c7819 */ /* 0x000fd6000001160c */
[----:B------:R-:W-:Y:S05]  /*0ee0*/  @P0 BRA `(.L_x_35) ;  /* 0xfffffff000cc0947 */ /* 0x000fea000383ffff */
.L_x_29:
[----:B------:R-:W-:Y:S05]  /*0ef0*/  BSYNC.RECONVERGENT B0 ;  /* 0x0000000000007941 */ /* 0x000fea0003800200 */
.L_x_28:
[----:B------:R-:W-:Y:S01]  /*0f00*/  ISETP.GT.U32.AND P0, PT, R0, 0x1, PT ;  /* 0x000000010000780c */ /* 0x000fe20003f04070 */
[----:B------:R2:W-:Y:S04]  /*0f10*/  STG.E.64 desc[UR10][R8.64+0x18], RZ ;  /* 0x000018ff08007986 */ /* 0x0005e8000c101b0a */
[----:B------:R2:W-:Y:S04]  /*0f20*/  STG.E desc[UR10][R8.64+0x20], RZ ;  /* 0x000020ff08007986 */ /* 0x0005e8000c10190a */
[----:B------:R2:W-:Y:S04]  /*0f30*/  STG.E.64 desc[UR10][R8.64+0x28], RZ ;  /* 0x000028ff08007986 */ /* 0x0005e8000c101b0a */
[----:B------:R-:W-:Y:S05]  /*0f40*/  @P0 EXIT ;  /* 0x000000000000094d */ /* 0x000fea0003800000 */
[----:B01----:R-:W0:Y:S01]  /*0f50*/  LDC R2, c[0x0][0x390] ;  /* 0x0000e400ff027b82 */ /* 0x003e220000000800 */
[----:B------:R-:W-:Y:S01]  /*0f60*/  IMAD R13, R13, 0x2, R0 ;  /* 0x000000020d0d7824 */ /* 0x000fe200078e0200 */
[----:B------:R-:W-:Y:S01]  /*0f70*/  BSSY.RECONVERGENT B0, `(.L_x_36) ;  /* 0x00000df000007945 */ /* 0x000fe20003800200 */
[----:B------:R-:W-:Y:S02]  /*0f80*/  IMAD.U32 R6, RZ, RZ, UR6 ;  /* 0x00000006ff067e24 */ /* 0x000fe4000f8e00ff */
[----:B------:R-:W-:Y:S01]  /*0f90*/  IMAD.U32 R5, RZ, RZ, UR9 ;  /* 0x00000009ff057e24 */ /* 0x000fe2000f8e00ff */
[----:B------:R-:W-:Y:S01]  /*0fa0*/  ISETP.NE.AND P0, PT, R13, RZ, PT ;  /* 0x000000ff0d00720c */ /* 0x000fe20003f05270 */
[----:B------:R-:W-:Y:S01]  /*0fb0*/  IMAD.U32 R10, RZ, RZ, UR5 ;  /* 0x00000005ff0a7e24 */ /* 0x000fe2000f8e00ff */
[----:B--2---:R-:W1:Y:S01]  /*0fc0*/  LDC.64 R8, c[0x0][0x388] ;  /* 0x0000e200ff087b82 */ /* 0x004e620000000a00 */
[----:B0-----:R-:W-:-:S05]  /*0fd0*/  LOP3.LUT R2, R2, 0xaad26b49, RZ, 0x3c, !PT ;  /* 0xaad26b4902027812 */ /* 0x001fca00078e3cff */
[----:B------:R-:W-:Y:S02]  /*0fe0*/  IMAD R2, R2, 0x4182bed5, RZ ;  /* 0x4182bed502027824 */ /* 0x000fe400078e02ff */
[----:B-1----:R-:W-:-:S03]  /*0ff0*/  IMAD.WIDE R8, R13, 0x30, R8 ;  /* 0x000000300d087825 */ /* 0x002fc600078e0208 */
[C---:B------:R-:W-:Y:S01]  /*1000*/  LOP3.LUT R4, R2.reuse, 0x159a55e5, RZ, 0x3c, !PT ;  /* 0x159a55e502047812 */ /* 0x040fe200078e3cff */
[C---:B------:R-:W-:Y:S02]  /*1010*/  VIADD R7, R2.reuse, 0x75bcd15 ;  /* 0x075bcd1502077836 */ /* 0x040fe40000000000 */
[----:B------:R-:W-:Y:S02]  /*1020*/  VIADD R11, R2, 0x583f19 ;  /* 0x00583f19020b7836 */ /* 0x000fe40000000000 */
[----:B------:R0:W-:Y:S04]  /*1030*/  STG.E.64 desc[UR10][R8.64+0x8], R4 ;  /* 0x0000080408007986 */ /* 0x0001e8000c101b0a */
[----:B------:R0:W-:Y:S04]  /*1040*/  STG.E.64 desc[UR10][R8.64], R6 ;  /* 0x0000000608007986 */ /* 0x0001e8000c101b0a */
[----:B------:R0:W-:Y:S01]  /*1050*/  STG.E.64 desc[UR10][R8.64+0x10], R10 ;  /* 0x0000100a08007986 */ /* 0x0001e2000c101b0a */
[----:B------:R-:W-:Y:S05]  /*1060*/  @!P0 BRA `(.L_x_37) ;  /* 0x0000000c003c8947 */ /* 0x000fea0003800000 */
[----:B------:R-:W-:Y:S01]  /*1070*/  SHF.R.S32.HI R0, RZ, 0x1f, R13 ;  /* 0x0000001fff007819 */ /* 0x000fe2000001140d */
[----:B------:R-:W-:-:S07]  /*1080*/  IMAD.MOV.U32 R12, RZ, RZ, RZ ;  /* 0x000000ffff0c7224 */ /* 0x000fce00078e00ff */
.L_x_43:
        /* <DEDUP_REMOVED lines=8> */
.L_x_42:
[----:B-1----:R-:W-:Y:S01]  /*1110*/  IMAD.MOV.U32 R17, RZ, RZ, RZ ;  /* 0x000000ffff117224 */ /* 0x002fe200078e00ff */
[----:B------:R-:W-:Y:S01]  /*1120*/  CS2R R4, SRZ ;  /* 0x0000000000047805 */ /* 0x000fe2000001ff00 */
[----:B------:R-:W-:Y:S01]  /*1130*/  IMAD.MOV.U32 R19, RZ, RZ, RZ ;  /* 0x000000ffff137224 */ /* 0x000fe200078e00ff */
[----:B------:R-:W-:-:S07]  /*1140*/  CS2R R2, SRZ ;  /* 0x0000000000027805 */ /* 0x000fce000001ff00 */
.L_x_41:
[----:B------:R-:W-:-:S05]  /*1150*/  IMAD.WIDE.U32 R10, R19, 0x4, R8 ;  /* 0x00000004130a7825 */ /* 0x000fca00078e0008 */
[----:B------:R0:W5:Y:S01]  /*1160*/  LDG.E R16, desc[UR10][R10.64+0x4] ;  /* 0x0000040a0a107981 */ /* 0x000162000c1e1900 */
[----:B------:R-:W-:Y:S02]  /*1170*/  IMAD.SHL.U32 R18, R19, 0x20, RZ ;  /* 0x0000002013127824 */ /* 0x000fe400078e00ff */
[----:B------:R-:W-:-:S07]  /*1180*/  IMAD.MOV.U32 R21, RZ, RZ, RZ ;  /* 0x000000ffff157224 */ /* 0x000fce00078e00ff */
.L_x_40:
        /* <DEDUP_REMOVED lines=10> */
[----:B------:R-:W4:Y:S04]  /*1230*/  @!P0 LDG.E R22, desc[UR10][R10.64+0x8] ;  /* 0x0000080a0a168981 */ /* 0x000f28000c1e1900 */
[----:B------:R-:W4:Y:S01]  /*1240*/  @!P0 LDG.E R25, desc[UR10][R10.64+0xc] ;  /* 0x00000c0a0a198981 */ /* 0x000f22000c1e1900 */
[----:B--2---:R-:W-:-:S03]  /*1250*/  @!P0 LOP3.LUT R17, R17, R20, RZ, 0x3c, !PT ;  /* 0x0000001411118212 */ /* 0x004fc600078e3cff */
[----:B------:R-:W2:Y:S01]  /*1260*/  @!P0 LDG.E R20, desc[UR10][R10.64+0x10] ;  /* 0x0000100a0a148981 */ /* 0x000ea2000c1e1900 */
[----:B---3--:R-:W-:-:S03]  /*1270*/  @P1 LOP3.LUT R17, R17, R24, RZ, 0x3c, !PT ;  /* 0x0000001811111212 */ /* 0x008fc600078e3cff */
[----:B------:R-:W3:Y:S01]  /*1280*/  @P2 LDG.E R24, desc[UR10][R10.64+0x28] ;  /* 0x0000280a0a182981 */ /* 0x000ee2000c1e1900 */
[----:B----4-:R-:W-:-:S03]  /*1290*/  @!P0 LOP3.LUT R2, R2, R23, RZ, 0x3c, !PT ;  /* 0x0000001702028212 */ /* 0x010fc600078e3cff */
[----:B------:R-:W4:Y:S01]  /*12a0*/  @P1 LDG.E R23, desc[UR10][R10.64+0x18] ;  /* 0x0000180a0a171981 */ /* 0x000f22000c1e1900 */
[----:B------:R-:W-:-:S03]  /*12b0*/  @!P0 LOP3.LUT R3, R3, R22, RZ, 0x3c, !PT ;  /* 0x0000001603038212 */ /* 0x000fc600078e3cff */
[----:B------:R-:W4:Y:S01]  /*12c0*/  @P1 LDG.E R22, desc[UR10][R10.64+0x1c] ;  /* 0x00001c0a0a161981 */ /* 0x000f22000c1e1900 */
[----:B------:R-:W-:-:S03]  /*12d0*/  @!P0 LOP3.LUT R4, R4, R25, RZ, 0x3c, !PT ;  /* 0x0000001904048212 */ /* 0x000fc600078e3cff */
[----:B------:R-:W4:Y:S01]  /*12e0*/  @P1 LDG.E R25, desc[UR10][R10.64+0x20] ;  /* 0x0000200a0a191981 */ /* 0x000f22000c1e1900 */
[----:B--2---:R-:W-:-:S03]  /*12f0*/  @!P0 LOP3.LUT R5, R5, R20, RZ, 0x3c, !PT ;  /* 0x0000001405058212 */ /* 0x004fc600078e3cff */
[----:B------:R-:W2:Y:S01]  /*1300*/  @P1 LDG.E R20, desc[UR10][R10.64+0x24] ;  /* 0x0000240a0a141981 */ /* 0x000ea2000c1e1900 */
[----:B---3--:R-:W-:-:S03]  /*1310*/  @P2 LOP3.LUT R17, R17, R24, RZ, 0x3c, !PT ;  /* 0x0000001811112212 */ /* 0x008fc600078e3cff */
[----:B------:R-:W3:Y:S01]  /*1320*/  @P3 LDG.E R24, desc[UR10][R10.64+0x3c] ;  /* 0x00003c0a0a183981 */ /* 0x000ee2000c1e1900 */
[----:B----4-:R-:W-:-:S03]  /*1330*/  @P1 LOP3.LUT R2, R2, R23, RZ, 0x3c, !PT ;  /* 0x0000001702021212 */ /* 0x010fc600078e3cff */
[----:B------:R-:W4:Y:S01]  /*1340*/  @P2 LDG.E R23, desc[UR10][R10.64+0x2c] ;  /* 0x00002c0a0a172981 */ /* 0x000f22000c1e1900 */
[----:B------:R-:W-:-:S03]  /*1350*/  @P1 LOP3.LUT R3, R3, R22, RZ, 0x3c, !PT ;  /* 0x0000001603031212 */ /* 0x000fc600078e3cff */
        /* <DEDUP_REMOVED lines=33> */
[----:B------:R-:W-:Y:S02]  /*1570*/  LOP3.LUT P0, RZ, R26, 0x80, RZ, 0xc0, !PT ;  /* 0x000000801aff7812 */ /* 0x000fe4000780c0ff */
[----:B--2---:R-:W-:Y:S02]  /*1580*/  @P4 LOP3.LUT R5, R5, R20, RZ, 0x3c, !PT ;  /* 0x0000001405054212 */ /* 0x004fe400078e3cff */
[----:B------:R-:W2:Y:S01]  /*1590*/  @P5 LDG.E R20, desc[UR10][R10.64+0x74] ;  /* 0x0000740a0a145981 */ /* 0x000ea2000c1e1900 */
[----:B---3--:R-:W-:-:S08]  /*15a0*/  @P6 LOP3.LUT R17, R17, R24, RZ, 0x3c, !PT ;  /* 0x0000001811116212 */ /* 0x008fd000078e3cff */
        /* <DEDUP_REMOVED lines=17> */
[----:B--2---:R-:W-:-:S04]  /*16c0*/  @P6 LOP3.LUT R5, R5, R20, RZ, 0x3c, !PT ;  /* 0x0000001405056212 */ /* 0x004fc800078e3cff */
[----:B---3--:R-:W-:Y:S02]  /*16d0*/  @P0 LOP3.LUT R5, R5, R24, RZ, 0x3c, !PT ;  /* 0x0000001805050212 */ /* 0x008fe400078e3cff */
[----:B----4-:R-:W-:Y:S02]  /*16e0*/  @P0 LOP3.LUT R2, R2, R23, RZ, 0x3c, !PT ;  /* 0x0000001702020212 */ /* 0x010fe400078e3cff */
[----:B------:R-:W-:Y:S02]  /*16f0*/  @P0 LOP3.LUT R3, R3, R22, RZ, 0x3c, !PT ;  /* 0x0000001603030212 */ /* 0x000fe400078e3cff */
[----:B------:R-:W-:Y:S02]  /*1700*/  @P0 LOP3.LUT R4, R4, R25, RZ, 0x3c, !PT ;  /* 0x0000001904040212 */ /* 0x000fe400078e3cff */
[----:B------:R-:W-:-:S13]  /*1710*/  R2P PR, R26.B1, 0x7f ;  /* 0x0000007f1a007804 */ /* 0x000fda0000001000 */
[----:B------:R-:W2:Y:S04]  /*1720*/  @P0 LDG.E R20, desc[UR10][R10.64+0xa0] ;  /* 0x0000a00a0a140981 */ /* 0x000ea8000c1e1900 */
[----:B------:R-:W3:Y:S04]  /*1730*/  @P1 LDG.E R22, desc[UR10][R10.64+0xb4] ;  /* 0x0000b40a0a161981 */ /* 0x000ee8000c1e1900 */
[----:B------:R-:W4:Y:S04]  /*1740*/  @P0 LDG.E R23, desc[UR10][R10.64+0xa4] ;  /* 0x0000a40a0a170981 */ /* 0x000f28000c1e1900 */
[----:B------:R-:W4:Y:S04]  /*1750*/  @P2 LDG.E R24, desc[UR10][R10.64+0xc8] ;  /* 0x0000c80a0a182981 */ /* 0x000f28000c1e1900 */
        /* <DEDUP_REMOVED lines=20> */
[----:B------:R-:W-:-:S03]  /*18a0*/  LOP3.LUT P0, RZ, R26, 0x8000, RZ, 0xc0, !PT ;  /* 0x000080001aff7812 */ /* 0x000fc6000780c0ff */
        /* <DEDUP_REMOVED lines=49> */
[----:B------:R-:W-:-:S05]  /*1bc0*/  VIADD R21, R21, 0x10 ;  /* 0x0000001015157836 */ /* 0x000fca0000000000 */
[----:B------:R-:W-:Y:S02]  /*1bd0*/  ISETP.NE.AND P1, PT, R21, 0x20, PT ;  /* 0x000000201500780c */ /* 0x000fe40003f25270 */
[----:B------:R-:W-:Y:S02]  /*1be0*/  @P0 LOP3.LUT R2, R2, R25, RZ, 0x3c, !PT ;  /* 0x0000001902020212 */ /* 0x000fe400078e3cff */
[----:B--2---:R-:W-:Y:S02]  /*1bf0*/  @P6 LOP3.LUT R3, R3, R20, RZ, 0x3c, !PT ;  /* 0x0000001403036212 */ /* 0x004fe400078e3cff */
[----:B---3--:R-:W-:Y:S02]  /*1c00*/  @P6 LOP3.LUT R5, R5, R22, RZ, 0x3c, !PT ;  /* 0x0000001605056212 */ /* 0x008fe400078e3cff */
[----:B----4-:R-:W-:Y:S02]  /*1c10*/  @P6 LOP3.LUT R4, R4, R23, RZ, 0x3c, !PT ;  /* 0x0000001704046212 */ /* 0x010fe400078e3cff */
[----:B------:R-:W-:-:S02]  /*1c20*/  @P0 LOP3.LUT R5, R5, R26, RZ, 0x3c, !PT ;  /* 0x0000001a05050212 */ /* 0x000fc400078e3cff */
[----:B------:R-:W-:Y:S02]  /*1c30*/  @P0 LOP3.LUT R3, R3, R24, RZ, 0x3c, !PT ;  /* 0x0000001803030212 */ /* 0x000fe400078e3cff */
[----:B------:R-:W-:Y:S01]  /*1c40*/  @P0 LOP3.LUT R4, R4, R27, RZ, 0x3c, !PT ;  /* 0x0000001b04040212 */ /* 0x000fe200078e3cff */
        /* <DEDUP_REMOVED lines=10> */
.L_x_39:
[----:B------:R-:W-:Y:S05]  /*1cf0*/  BSYNC.RECONVERGENT B1 ;  /* 0x0000000000017941 */ /* 0x000fea0003800200 */
.L_x_38:
[C---:B------:R-:W-:Y:S01]  /*1d00*/  ISETP.GT.U32.AND P0, PT, R13.reuse, 0x3, PT ;  /* 0x000000030d00780c */ /* 0x040fe20003f04070 */
[----:B------:R-:W-:Y:S01]  /*1d10*/  VIADD R12, R12, 0x1 ;  /* 0x000000010c0c7836 */ /* 0x000fe20000000000 */
[--C-:B------:R-:W-:Y:S02]  /*1d20*/  SHF.R.U64 R13, R13, 0x2, R0.reuse ;  /* 0x000000020d0d7819 */ /* 0x100fe40000001200 */
[----:B------:R-:W-:Y:S02]  /*1d30*/  ISETP.GT.U32.AND.EX P0, PT, R0, RZ, PT, P0 ;  /* 0x000000ff0000720c */ /* 0x000fe40003f04100 */
[----:B------:R-:W-:-:S11]  /*1d40*/  SHF.R.U32.HI R0, RZ, 0x2, R0 ;  /* 0x00000002ff007819 */ /* 0x000fd60000011600 */
[----:B------:R-:W-:Y:S05]  /*1d50*/  @P0 BRA `(.L_x_43) ;  /* 0xfffffff000cc0947 */ /* 0x000fea000383ffff */
.L_x_37:
[----:B------:R-:W-:Y:S05]  /*1d60*/  BSYNC.RECONVERGENT B0 ;  /* 0x0000000000007941 */ /* 0x000fea0003800200 */
.L_x_36:
[----:B------:R-:W-:Y:S04]  /*1d70*/  STG.E.64 desc[UR10][R8.64+0x18], RZ ;  /* 0x000018ff08007986 */ /* 0x000fe8000c101b0a */
[----:B------:R-:W-:Y:S04]  /*1d80*/  STG.E desc[UR10][R8.64+0x20], RZ ;  /* 0x000020ff08007986 */ /* 0x000fe8000c10190a */
[----:B------:R-:W-:Y:S01]  /*1d90*/  STG.E.64 desc[UR10][R8.64+0x28], RZ ;  /* 0x000028ff08007986 */ /* 0x000fe2000c101b0a */
[----:B------:R-:W-:Y:S05]  /*1da0*/  EXIT ;  /* 0x000000000000794d */ /* 0x000fea0003800000 */
.L_x_44:
        /* <DEDUP_REMOVED lines=13> */
.L_x_49:


//--------------------- .nv.global.init           --------------------------
	.section	.nv.global.init,"aw",@progbits
	.align	4
.nv.global.init:
	.type		mrg32k3aM1SubSeq,@object
	.size		mrg32k3aM1SubSeq,(mrg32k3aM2SubSeq - mrg32k3aM1SubSeq)
mrg32k3aM1SubSeq:
        /*0000*/ 	.byte	0x0b, 0xcc, 0xee, 0x04, 0x73, 0x29, 0x8b, 0x6f, 0xf6, 0x53, 0x03, 0xf6, 0x23, 0xf6, 0xea, 0xda
        /* <DEDUP_REMOVED lines=125> */
	.type		mrg32k3aM2SubSeq,@object
	.size		mrg32k3aM2SubSeq,(mrg32k3aM1 - mrg32k3aM2SubSeq)
mrg32k3aM2SubSeq:
        /* <DEDUP_REMOVED lines=126> */
	.type		mrg32k3aM1,@object
	.size		mrg32k3aM1,(mrg32k3aM1Seq - mrg32k3aM1)
mrg32k3aM1:
        /* <DEDUP_REMOVED lines=144> */
	.type		mrg32k3aM1Seq,@object
	.size		mrg32k3aM1Seq,(mrg32k3aM2 - mrg32k3aM1Seq)
mrg32k3aM1Seq:
        /* <DEDUP_REMOVED lines=144> */
	.type		mrg32k3aM2,@object
	.size		mrg32k3aM2,(mrg32k3aM2Seq - mrg32k3aM2)
mrg32k3aM2:
        /* <DEDUP_REMOVED lines=144> */
	.type		mrg32k3aM2Seq,@object
	.size		mrg32k3aM2Seq,(precalc_xorwow_matrix - mrg32k3aM2Seq)
mrg32k3aM2Seq:
        /* <DEDUP_REMOVED lines=144> */
	.type		precalc_xorwow_matrix,@object
	.size		precalc_xorwow_matrix,(precalc_xorwow_offset_matrix - precalc_xorwow_matrix)
precalc_xorwow_matrix:
        /* <DEDUP_REMOVED lines=6400> */
	.type		precalc_xorwow_offset_matrix,@object
	.size		precalc_xorwow_offset_matrix,(.L_1 - precalc_xorwow_offset_matrix)
precalc_xorwow_offset_matrix:
        /* <DEDUP_REMOVED lines=6400> */
.L_1:


//--------------------- .nv.shared.reserved.0     --------------------------
	.section	.nv.shared.reserved.0,"aw",@nobits
	.weak		__nv_reservedSMEM_offset_0_alias
	.size		__nv_reservedSMEM_offset_0_alias, 0, 64
	.other		__nv_reservedSMEM_offset_0_alias,@"STO_CUDA_RESERVED_SHARED STV_DEFAULT"
__nv_reservedSMEM_offset_0_alias:
	.zero		0
	.zero		64


//--------------------- .nv.global                --------------------------
	.section	.nv.global,"aw",@nobits
.nv.global:
	.type		_ZN34_INTERNAL_e035b3b9_4_k_cu_44d1c50f6thrust24THRUST_300001_SM_1000_NS12placeholders2_5E,@object
	.size		_ZN34_INTERNAL_e035b3b9_4_k_cu_44d1c50f6thrust24THRUST_300001_SM_1000_NS12placeholders2_5E,(_ZN34_INTERNAL_e035b3b9_4_k_cu_44d1c50f4cuda3std3__45__cpo6cbeginE - _ZN34_INTERNAL_e035b3b9_4_k_cu_44d1c50f6thrust24THRUST_300001_SM_1000_NS12placeholders2_5E)
_ZN34_INTERNAL_e035b3b9_4_k_cu_44d1c50f6thrust24THRUST_300001_SM_1000_NS12placeholders2_5E:
	.zero		1
	.type		_ZN34_INTERNAL_e035b3b9_4_k_cu_44d1c50f4cuda3std3__45__cpo6cbeginE,@object
	.size		_ZN34_INTERNAL_e035b3b9_4_k_cu_44d1c50f4cuda3std3__45__cpo6cbeginE,(_ZN34_INTERNAL_e035b3b9_4_k_cu_44d1c50f4cuda3std6ranges3__45__cpo6cbeginE - _ZN34_INTERNAL_e035b3b9_4_k_cu_44d1c50f4cuda3std3__45__cpo6cbeginE)
_ZN34_INTERNAL_e035b3b9_4_k_cu_44d1c50f4cuda3std3__45__cpo6cbeginE:
	.zero		1
	.type		_ZN34_INTERNAL_e035b3b9_4_k_cu_44d1c50f4cuda3std6ranges3__45__cpo6cbeginE,@object
	.size		_ZN34_INTERNAL_e035b3b9_4_k_cu_44d1c50f4cuda3std6ranges3__45__cpo6cbeginE,(_ZN34_INTERNAL_e035b3b9_4_k_cu_44d1c50f4cuda3std3__48in_placeE - _ZN34_INTERNAL_e035b3b9_4_k_cu_44d1c50f4cuda3std6ranges3__45__cpo6cbeginE)
_ZN34_INTERNAL_e035b3b9_4_k_cu_44d1c50f4cuda3std6ranges3__45__cpo6cbeginE:
	.zero		1
	.type		_ZN34_INTERNAL_e035b3b9_4_k_cu_44d1c50f4cuda3std3__48in_placeE,@object
	.size		_ZN34_INTERNAL_e035b3b9_4_k_cu_44d1c50f4cuda3std3__48in_placeE,(_ZN34_INTERNAL_e035b3b9_4_k_cu_44d1c50f4cuda3std6ranges3__45__cpo4sizeE - _ZN34_INTERNAL_e035b3b9_4_k_cu_44d1c50f4cuda3std3__48in_placeE)
_ZN34_INTERNAL_e035b3b9_4_k_cu_44d1c50f4cuda3std3__48in_placeE:
	.zero		1
	.type		_ZN34_INTERNAL_e035b3b9_4_k_cu_44d1c50f4cuda3std6ranges3__45__cpo4sizeE,@object
	.size		_ZN34_INTERNAL_e035b3b9_4_k_cu_44d1c50f4cuda3std6ranges3__45__cpo4sizeE,(_ZN34_INTERNAL_e035b3b9_4_k_cu_44d1c50f6thrust24THRUST_300001_SM_1000_NS12placeholders2_9E - _ZN34_INTERNAL_e035b3b9_4_k_cu_44d1c50f4cuda3std6ranges3__45__cpo4sizeE)
_ZN34_INTERNAL_e035b3b9_4_k_cu_44d1c50f4cuda3std6ranges3__45__cpo4sizeE:
	.zero		1
	.type		_ZN34_INTERNAL_e035b3b9_4_k_cu_44d1c50f6thrust24THRUST_300001_SM_1000_NS12placeholders2_9E,@object
	.size		_ZN34_INTERNAL_e035b3b9_4_k_cu_44d1c50f6thrust24THRUST_300001_SM_1000_NS12placeholders2_9E,(_ZN34_INTERNAL_e035b3b9_4_k_cu_44d1c50f4cuda3std3__45__cpo7crbeginE - _ZN34_INTERNAL_e035b3b9_4_k_cu_44d1c50f6thrust24THRUST_300001_SM_1000_NS12placeholders2_9E)
_ZN34_INTERNAL_e035b3b9_4_k_cu_44d1c50f6thrust24THRUST_300001_SM_1000_NS12placeholders2_9E:
	.zero		1
	.type		_ZN34_INTERNAL_e035b3b9_4_k_cu_44d1c50f4cuda3std3__45__cpo7crbeginE,@object
	.size		_ZN34_INTERNAL_e035b3b9_4_k_cu_44d1c50f4cuda3std3__45__cpo7crbeginE,(_ZN34_INTERNAL_e035b3b9_4_k_cu_44d1c50f4cuda3std6ranges3__45__cpo4nextE - _ZN34_INTERNAL_e035b3b9_4_k_cu_44d1c50f4cuda3std3__45__cpo7crbeginE)
_ZN34_INTERNAL_e035b3b9_4_k_cu_44d1c50f4cuda3std3__45__cpo7crbeginE:
	.zero		1
	.type		_ZN34_INTERNAL_e035b3b9_4_k_cu_44d1c50f4cuda3std6ranges3__45__cpo4nextE,@object
	.size		_ZN34_INTERNAL_e035b3b9_4_k_cu_44d1c50f4cuda3std6ranges3__45__cpo4nextE,(_ZN34_INTERNAL_e035b3b9_4_k_cu_44d1c50f4cuda3std6ranges3__45__cpo4swapE - _ZN34_INTERNAL_e035b3b9_4_k_cu_44d1c50f4cuda3std6ranges3__45__cpo4nextE)
_ZN34_INTERNAL_e035b3b9_4_k_cu_44d1c50f4cuda3std6ranges3__45__cpo4nextE:
	.zero		1
	.type		_ZN34_INTERNAL_e035b3b9_4_k_cu_44d1c50f4cuda3std6ranges3__45__cpo4swapE,@object
	.size		_ZN34_INTERNAL_e035b3b9_4_k_cu_44d1c50f4cuda3std6ranges3__45__cpo4swapE,(_ZN34_INTERNAL_e035b3b9_4_k_cu_44d1c50f6thrust24THRUST_300001_SM_1000_NS12placeholders2_1E - _ZN34_INTERNAL_e035b3b9_4_k_cu_44d1c50f4cuda3std6ranges3__45__cpo4swapE)
_ZN34_INTERNAL_e035b3b9_4_k_cu_44d1c50f4cuda3std6ranges3__45__cpo4swapE:
	.zero		1
	.type		_ZN34_INTERNAL_e035b3b9_4_k_cu_44d1c50f6thrust24THRUST_300001_SM_1000_NS12placeholders2_1E,@object
	.size		_ZN34_INTERNAL_e035b3b9_4_k_cu_44d1c50f6thrust24THRUST_300001_SM_1000_NS12placeholders2_1E,(_ZN34_INTERNAL_e035b3b9_4_k_cu_44d1c50f6thrust24THRUST_300001_SM_1000_NS12placeholders2_3E - _ZN34_INTERNAL_e035b3b9_4_k_cu_44d1c50f6thrust24THRUST_300001_SM_1000_NS12placeholders2_1E)
_ZN34_INTERNAL_e035b3b9_4_k_cu_44d1c50f6thrust24THRUST_300001_SM_1000_NS12placeholders2_1E:
	.zero		1
	.type		_ZN34_INTERNAL_e035b3b9_4_k_cu_44d1c50f6thrust24THRUST_300001_SM_1000_NS12placeholders2_3E,@object
	.size		_ZN34_INTERNAL_e035b3b9_4_k_cu_44d1c50f6thrust24THRUST_300001_SM_1000_NS12placeholders2_3E,(_ZN34_INTERNAL_e035b3b9_4_k_cu_44d1c50f4cuda3std3__45__cpo5beginE - _ZN34_INTERNAL_e035b3b9_4_k_cu_44d1c50f6thrust24THRUST_300001_SM_1000_NS12placeholders2_3E)
_ZN34_INTERNAL_e035b3b9_4_k_cu_44d1c50f6thrust24THRUST_300001_SM_1000_NS12placeholders2_3E:
	.zero		1
	.type		_ZN34_INTERNAL_e035b3b9_4_k_cu_44d1c50f4cuda3std3__45__cpo5beginE,@object
	.size		_ZN34_INTERNAL_e035b3b9_4_k_cu_44d1c50f4cuda3std3__45__cpo5beginE,(_ZN34_INTERNAL_e035b3b9_4_k_cu_44d1c50f4cuda3std6ranges3__45__cpo5beginE - _ZN34_INTERNAL_e035b3b9_4_k_cu_44d1c50f4cuda3std3__45__cpo5beginE)
_ZN34_INTERNAL_e035b3b9_4_k_cu_44d1c50f4cuda3std3__45__cpo5beginE:
	.zero		1
	.type		_ZN34_INTERNAL_e035b3b9_4_k_cu_44d1c50f4cuda3std6ranges3__45__cpo5beginE,@object
	.size		_ZN34_INTERNAL_e035b3b9_4_k_cu_44d1c50f4cuda3std6ranges3__45__cpo5beginE,(_ZN34_INTERNAL_e035b3b9_4_k_cu_44d1c50f4cuda3std3__436_GLOBAL__N__e035b3b9_4_k_cu_44d1c50f6ignoreE - _ZN34_INTERNAL_e035b3b9_4_k_cu_44d1c50f4cuda3std6ranges3__45__cpo5beginE)
_ZN34_INTERNAL_e035b3b9_4_k_cu_44d1c50f4cuda3std6ranges3__45__cpo5beginE:
	.zero		1
	.type		_ZN34_INTERNAL_e035b3b9_4_k_cu_44d1c50f4cuda3std3__436_GLOBAL__N__e035b3b9_4_k_cu_44d1c50f6ignoreE,@object
	.size		_ZN34_INTERNAL_e035b3b9_4_k_cu_44d1c50f4cuda3std3__436_GLOBAL__N__e035b3b9_4_k_cu_44d1c50f6ignoreE,(_ZN34_INTERNAL_e035b3b9_4_k_cu_44d1c50f4cuda3std6ranges3__45__cpo4dataE - _ZN34_INTERNAL_e035b3b9_4_k_cu_44d1c50f4cuda3std3__436_GLOBAL__N__e035b3b9_4_k_cu_44d1c50f6ignoreE)
_ZN34_INTERNAL_e035b3b9_4_k_cu_44d1c50f4cuda3std3__436_GLOBAL__N__e035b3b9_4_k_cu_44d1c50f6ignoreE:
	.zero		1
	.type		_ZN34_INTERNAL_e035b3b9_4_k_cu_44d1c50f4cuda3std6ranges3__45__cpo4dataE,@object
	.size		_ZN34_INTERNAL_e035b3b9_4_k_cu_44d1c50f4cuda3std6ranges3__45__cpo4dataE,(_ZN34_INTERNAL_e035b3b9_4_k_cu_44d1c50f6thrust24THRUST_300001_SM_1000_NS12placeholders2_7E - _ZN34_INTERNAL_e035b3b9_4_k_cu_44d1c50f4cuda3std6ranges3__45__cpo4dataE)
_ZN34_INTERNAL_e035b3b9_4_k_cu_44d1c50f4cuda3std6ranges3__45__cpo4dataE:
	.zero		1
	.type		_ZN34_INTERNAL_e035b3b9_4_k_cu_44d1c50f6thrust24THRUST_300001_SM_1000_NS12placeholders2_7E,@object
	.size		_ZN34_INTERNAL_e035b3b9_4_k_cu_44d1c50f6thrust24THRUST_300001_SM_1000_NS12placeholders2_7E,(_ZN34_INTERNAL_e035b3b9_4_k_cu_44d1c50f4cuda3std3__45__cpo6rbeginE - _ZN34_INTERNAL_e035b3b9_4_k_cu_44d1c50f6thrust24THRUST_300001_SM_1000_NS12placeholders2_7E)
_ZN34_INTERNAL_e035b3b9_4_k_cu_44d1c50f6thrust24THRUST_300001_SM_1000_NS12placeholders2_7E:
	.zero		1
	.type		_ZN34_INTERNAL_e035b3b9_4_k_cu_44d1c50f4cuda3std3__45__cpo6rbeginE,@object
	.size		_ZN34_INTERNAL_e035b3b9_4_k_cu_44d1c50f4cuda3std3__45__cpo6rbeginE,(_ZN34_INTERNAL_e035b3b9_4_k_cu_44d1c50f4cuda3std6ranges3__45__cpo7advanceE - _ZN34_INTERNAL_e035b3b9_4_k_cu_44d1c50f4cuda3std3__45__cpo6rbeginE)
_ZN34_INTERNAL_e035b3b9_4_k_cu_44d1c50f4cuda3std3__45__cpo6rbeginE:
	.zero		1
	.type		_ZN34_INTERNAL_e035b3b9_4_k_cu_44d1c50f4cuda3std6ranges3__45__cpo7advanceE,@object
	.size		_ZN34_INTERNAL_e035b3b9_4_k_cu_44d1c50f4cuda3std6ranges3__45__cpo7advanceE,(_ZN34_INTERNAL_e035b3b9_4_k_cu_44d1c50f4cuda3std3__47nulloptE - _ZN34_INTERNAL_e035b3b9_4_k_cu_44d1c50f4cuda3std6ranges3__45__cpo7advanceE)
_ZN34_INTERNAL_e035b3b9_4_k_cu_44d1c50f4cuda3std6ranges3__45__cpo7advanceE:
	.zero		1
	.type		_ZN34_INTERNAL_e035b3b9_4_k_cu_44d1c50f4cuda3std3__47nulloptE,@object
	.size		_ZN34_INTERNAL_e035b3b9_4_k_cu_44d1c50f4cuda3std3__47nulloptE,(_ZN34_INTERNAL_e035b3b9_4_k_cu_44d1c50f4cuda3std6ranges3__45__cpo8distanceE - _ZN34_INTERNAL_e035b3b9_4_k_cu_44d1c50f4cuda3std3__47nulloptE)
_ZN34_INTERNAL_e035b3b9_4_k_cu_44d1c50f4cuda3std3__47nulloptE:
	.zero		1
	.type		_ZN34_INTERNAL_e035b3b9_4_k_cu_44d1c50f4cuda3std6ranges3__45__cpo8distanceE,@object
	.size		_ZN34_INTERNAL_e035b3b9_4_k_cu_44d1c50f4cuda3std6ranges3__45__cpo8distanceE,(_ZN34_INTERNAL_e035b3b9_4_k_cu_44d1c50f6thrust24THRUST_300001_SM_1000_NS12placeholders2_6E - _ZN34_INTERNAL_e035b3b9_4_k_cu_44d1c50f4cuda3std6ranges3__45__cpo8distanceE)
_ZN34_INTERNAL_e035b3b9_4_k_cu_44d1c50f4cuda3std6ranges3__45__cpo8distanceE:
	.zero		1
	.type		_ZN34_INTERNAL_e035b3b9_4_k_cu_44d1c50f6thrust24THRUST_300001_SM_1000_NS12placeholders2_6E,@object
	.size		_ZN34_INTERNAL_e035b3b9_4_k_cu_44d1c50f6thrust24THRUST_300001_SM_1000_NS12placeholders2_6E,(_ZN34_INTERNAL_e035b3b9_4_k_cu_44d1c50f4cuda3std3__45__cpo4cendE - _ZN34_INTERNAL_e035b3b9_4_k_cu_44d1c50f6thrust24THRUST_300001_SM_1000_NS12placeholders2_6E)
_ZN34_INTERNAL_e035b3b9_4_k_cu_44d1c50f6thrust24THRUST_300001_SM_1000_NS12placeholders2_6E:
	.zero		1
	.type		_ZN34_INTERNAL_e035b3b9_4_k_cu_44d1c50f4cuda3std3__45__cpo4cendE,@object
	.size		_ZN34_INTERNAL_e035b3b9_4_k_cu_44d1c50f4cuda3std3__45__cpo4cendE,(_ZN34_INTERNAL_e035b3b9_4_k_cu_44d1c50f4cuda3std6ranges3__45__cpo4cendE - _ZN34_INTERNAL_e035b3b9_4_k_cu_44d1c50f4cuda3std3__45__cpo4cendE)
_ZN34_INTERNAL_e035b3b9_4_k_cu_44d1c50f4cuda3std3__45__cpo4cendE:
	.zero		1
	.type		_ZN34_INTERNAL_e035b3b9_4_k_cu_44d1c50f4cuda3std6ranges3__45__cpo4cendE,@object
	.size		_ZN34_INTERNAL_e035b3b9_4_k_cu_44d1c50f4cuda3std6ranges3__45__cpo4cendE,(_ZN34_INTERNAL_e035b3b9_4_k_cu_44d1c50f4cuda3std3__420unreachable_sentinelE - _ZN34_INTERNAL_e035b3b9_4_k_cu_44d1c50f4cuda3std6ranges3__45__cpo4cendE)
_ZN34_INTERNAL_e035b3b9_4_k_cu_44d1c50f4cuda3std6ranges3__45__cpo4cendE:
	.zero		1
	.type		_ZN34_INTERNAL_e035b3b9_4_k_cu_44d1c50f4cuda3std3__420unreachable_sentinelE,@object
	.size		_ZN34_INTERNAL_e035b3b9_4_k_cu_44d1c50f4cuda3std3__420unreachable_sentinelE,(_ZN34_INTERNAL_e035b3b9_4_k_cu_44d1c50f4cuda3std6ranges3__45__cpo5ssizeE - _ZN34_INTERNAL_e035b3b9_4_k_cu_44d1c50f4cuda3std3__420unreachable_sentinelE)
_ZN34_INTERNAL_e035b3b9_4_k_cu_44d1c50f4cuda3std3__420unreachable_sentinelE:
	.zero		1
	.type		_ZN34_INTERNAL_e035b3b9_4_k_cu_44d1c50f4cuda3std6ranges3__45__cpo5ssizeE,@object
	.size		_ZN34_INTERNAL_e035b3b9_4_k_cu_44d1c50f4cuda3std6ranges3__45__cpo5ssizeE,(_ZN34_INTERNAL_e035b3b9_4_k_cu_44d1c50f6thrust24THRUST_300001_SM_1000_NS12placeholders3_10E - _ZN34_INTERNAL_e035b3b9_4_k_cu_44d1c50f4cuda3std6ranges3__45__cpo5ssizeE)
_ZN34_INTERNAL_e035b3b9_4_k_cu_44d1c50f4cuda3std6ranges3__45__cpo5ssizeE:
	.zero		1
	.type		_ZN34_INTERNAL_e035b3b9_4_k_cu_44d1c50f6thrust24THRUST_300001_SM_1000_NS12placeholders3_10E,@object
	.size		_ZN34_INTERNAL_e035b3b9_4_k_cu_44d1c50f6thrust24THRUST_300001_SM_1000_NS12placeholders3_10E,(_ZN34_INTERNAL_e035b3b9_4_k_cu_44d1c50f4cuda3std3__45__cpo5crendE - _ZN34_INTERNAL_e035b3b9_4_k_cu_44d1c50f6thrust24THRUST_300001_SM_1000_NS12placeholders3_10E)
_ZN34_INTERNAL_e035b3b9_4_k_cu_44d1c50f6thrust24THRUST_300001_SM_1000_NS12placeholders3_10E:
	.zero		1
	.type		_ZN34_INTERNAL_e035b3b9_4_k_cu_44d1c50f4cuda3std3__45__cpo5crendE,@object
	.size		_ZN34_INTERNAL_e035b3b9_4_k_cu_44d1c50f4cuda3std3__45__cpo5crendE,(_ZN34_INTERNAL_e035b3b9_4_k_cu_44d1c50f4cuda3std6ranges3__45__cpo4prevE - _ZN34_INTERNAL_e035b3b9_4_k_cu_44d1c50f4cuda3std3__45__cpo5crendE)
_ZN34_INTERNAL_e035b3b9_4_k_cu_44d1c50f4cuda3std3__45__cpo5crendE:
	.zero		1
	.type		_ZN34_INTERNAL_e035b3b9_4_k_cu_44d1c50f4cuda3std6ranges3__45__cpo4prevE,@object
	.size		_ZN34_INTERNAL_e035b3b9_4_k_cu_44d1c50f4cuda3std6ranges3__45__cpo4prevE,(_ZN34_INTERNAL_e035b3b9_4_k_cu_44d1c50f4cuda3std6ranges3__45__cpo9iter_moveE - _ZN34_INTERNAL_e035b3b9_4_k_cu_44d1c50f4cuda3std6ranges3__45__cpo4prevE)
_ZN34_INTERNAL_e035b3b9_4_k_cu_44d1c50f4cuda3std6ranges3__45__cpo4prevE:
	.zero		1
	.type		_ZN34_INTERNAL_e035b3b9_4_k_cu_44d1c50f4cuda3std6ranges3__45__cpo9iter_moveE,@object
	.size		_ZN34_INTERNAL_e035b3b9_4_k_cu_44d1c50f4cuda3std6ranges3__45__cpo9iter_moveE,(_ZN34_INTERNAL_e035b3b9_4_k_cu_44d1c50f6thrust24THRUST_300001_SM_1000_NS12placeholders2_2E - _ZN34_INTERNAL_e035b3b9_4_k_cu_44d1c50f4cuda3std6ranges3__45__cpo9iter_moveE)
_ZN34_INTERNAL_e035b3b9_4_k_cu_44d1c50f4cuda3std6ranges3__45__cpo9iter_moveE:
	.zero		1
	.type		_ZN34_INTERNAL_e035b3b9_4_k_cu_44d1c50f6thrust24THRUST_300001_SM_1000_NS12placeholders2_2E,@object
	.size		_ZN34_INTERNAL_e035b3b9_4_k_cu_44d1c50f6thrust24THRUST_300001_SM_1000_NS12placeholders2_2E,(_ZN34_INTERNAL_e035b3b9_4_k_cu_44d1c50f6thrust24THRUST_300001_SM_1000_NS12placeholders2_4E - _ZN34_INTERNAL_e035b3b9_4_k_cu_44d1c50f6thrust24THRUST_300001_SM_1000_NS12placeholders2_2E)
_ZN34_INTERNAL_e035b3b9_4_k_cu_44d1c50f6thrust24THRUST_300001_SM_1000_NS12placeholders2_2E:
	.zero		1
	.type		_ZN34_INTERNAL_e035b3b9_4_k_cu_44d1c50f6thrust24THRUST_300001_SM_1000_NS12placeholders2_4E,@object
	.size		_ZN34_INTERNAL_e035b3b9_4_k_cu_44d1c50f6thrust24THRUST_300001_SM_1000_NS12placeholders2_4E,(_ZN34_INTERNAL_e035b3b9_4_k_cu_44d1c50f4cuda3std3__45__cpo3endE - _ZN34_INTERNAL_e035b3b9_4_k_cu_44d1c50f6thrust24THRUST_300001_SM_1000_NS12placeholders2_4E)
_ZN34_INTERNAL_e035b3b9_4_k_cu_44d1c50f6thrust24THRUST_300001_SM_1000_NS12placeholders2_4E:
	.zero		1
	.type		_ZN34_INTERNAL_e035b3b9_4_k_cu_44d1c50f4cuda3std3__45__cpo3endE,@object
	.size		_ZN34_INTERNAL_e035b3b9_4_k_cu_44d1c50f4cuda3std3__45__cpo3endE,(_ZN34_INTERNAL_e035b3b9_4_k_cu_44d1c50f4cuda3std6ranges3__45__cpo3endE - _ZN34_INTERNAL_e035b3b9_4_k_cu_44d1c50f4cuda3std3__45__cpo3endE)
_ZN34_INTERNAL_e035b3b9_4_k_cu_44d1c50f4cuda3std3__45__cpo3endE:
	.zero		1
	.type		_ZN34_INTERNAL_e035b3b9_4_k_cu_44d1c50f4cuda3std6ranges3__45__cpo3endE,@object
	.size		_ZN34_INTERNAL_e035b3b9_4_k_cu_44d1c50f4cuda3std6ranges3__45__cpo3endE,(_ZN34_INTERNAL_e035b3b9_4_k_cu_44d1c50f4cuda3std3__419piecewise_constructE - _ZN34_INTERNAL_e035b3b9_4_k_cu_44d1c50f4cuda3std6ranges3__45__cpo3endE)
_ZN34_INTERNAL_e035b3b9_4_k_cu_44d1c50f4cuda3std6ranges3__45__cpo3endE:
	.zero		1
	.type		_ZN34_INTERNAL_e035b3b9_4_k_cu_44d1c50f4cuda3std3__419piecewise_constructE,@object
	.size		_ZN34_INTERNAL_e035b3b9_4_k_cu_44d1c50f4cuda3std3__419piecewise_constructE,(_ZN34_INTERNAL_e035b3b9_4_k_cu_44d1c50f4cuda3std6ranges3__45__cpo5cdataE - _ZN34_INTERNAL_e035b3b9_4_k_cu_44d1c50f4cuda3std3__419piecewise_constructE)
_ZN34_INTERNAL_e035b3b9_4_k_cu_44d1c50f4cuda3std3__419piecewise_constructE:
	.zero		1
	.type		_ZN34_INTERNAL_e035b3b9_4_k_cu_44d1c50f4cuda3std6ranges3__45__cpo5cdataE,@object
	.size		_ZN34_INTERNAL_e035b3b9_4_k_cu_44d1c50f4cuda3std6ranges3__45__cpo5cdataE,(_ZN34_INTERNAL_e035b3b9_4_k_cu_44d1c50f6thrust24THRUST_300001_SM_1000_NS12placeholders2_8E - _ZN34_INTERNAL_e035b3b9_4_k_cu_44d1c50f4cuda3std6ranges3__45__cpo5cdataE)
_ZN34_INTERNAL_e035b3b9_4_k_cu_44d1c50f4cuda3std6ranges3__45__cpo5cdataE:
	.zero		1
	.type		_ZN34_INTERNAL_e035b3b9_4_k_cu_44d1c50f6thrust24THRUST_300001_SM_1000_NS12placeholders2_8E,@object
	.size		_ZN34_INTERNAL_e035b3b9_4_k_cu_44d1c50f6thrust24THRUST_300001_SM_1000_NS12placeholders2_8E,(_ZN34_INTERNAL_e035b3b9_4_k_cu_44d1c50f4cuda3std3__45__cpo4rendE - _ZN34_INTERNAL_e035b3b9_4_k_cu_44d1c50f6thrust24THRUST_300001_SM_1000_NS12placeholders2_8E)
_ZN34_INTERNAL_e035b3b9_4_k_cu_44d1c50f6thrust24THRUST_300001_SM_1000_NS12placeholders2_8E:
	.zero		1
	.type		_ZN34_INTERNAL_e035b3b9_4_k_cu_44d1c50f4cuda3std3__45__cpo4rendE,@object
	.size		_ZN34_INTERNAL_e035b3b9_4_k_cu_44d1c50f4cuda3std3__45__cpo4rendE,(_ZN34_INTERNAL_e035b3b9_4_k_cu_44d1c50f4cuda3std6ranges3__45__cpo9iter_swapE - _ZN34_INTERNAL_e035b3b9_4_k_cu_44d1c50f4cuda3std3__45__cpo4rendE)
_ZN34_INTERNAL_e035b3b9_4_k_cu_44d1c50f4cuda3std3__45__cpo4rendE:
	.zero		1
	.type		_ZN34_INTERNAL_e035b3b9_4_k_cu_44d1c50f4cuda3std6ranges3__45__cpo9iter_swapE,@object
	.size		_ZN34_INTERNAL_e035b3b9_4_k_cu_44d1c50f4cuda3std6ranges3__45__cpo9iter_swapE,(_ZN34_INTERNAL_e035b3b9_4_k_cu_44d1c50f4cuda3std3__48unexpectE - _ZN34_INTERNAL_e035b3b9_4_k_cu_44d1c50f4cuda3std6ranges3__45__cpo9iter_swapE)
_ZN34_INTERNAL_e035b3b9_4_k_cu_44d1c50f4cuda3std6ranges3__45__cpo9iter_swapE:
	.zero		1
	.type		_ZN34_INTERNAL_e035b3b9_4_k_cu_44d1c50f4cuda3std3__48unexpectE,@object
	.size		_ZN34_INTERNAL_e035b3b9_4_k_cu_44d1c50f4cuda3std3__48unexpectE,(_ZN34_INTERNAL_e035b3b9_4_k_cu_44d1c50f6thrust24THRUST_300001_SM_1000_NS6system6detail10sequential3seqE - _ZN34_INTERNAL_e035b3b9_4_k_cu_44d1c50f4cuda3std3__48unexpectE)
_ZN34_INTERNAL_e035b3b9_4_k_cu_44d1c50f4cuda3std3__48unexpectE:
	.zero		1
	.type		_ZN34_INTERNAL_e035b3b9_4_k_cu_44d1c50f6thrust24THRUST_300001_SM_1000_NS6system6detail10sequential3seqE,@object
	.size		_ZN34_INTERNAL_e035b3b9_4_k_cu_44d1c50f6thrust24THRUST_300001_SM_1000_NS6system6detail10sequential3seqE,(.L_38 - _ZN34_INTERNAL_e035b3b9_4_k_cu_44d1c50f6thrust24THRUST_300001_SM_1000_NS6system6detail10sequential3seqE)
_ZN34_INTERNAL_e035b3b9_4_k_cu_44d1c50f6thrust24THRUST_300001_SM_1000_NS6system6detail10sequential3seqE:
	.zero		1
.L_38:


//--------------------- .nv.shared._Z9offspringPfS_PiS0_iiifjP17curandStateXORWOWS2_ --------------------------
	.section	.nv.shared._Z9offspringPfS_PiS0_iiifjP17curandStateXORWOWS2_,"aw",@nobits
	.sectionflags	@""
	.align	4
.nv.shared._Z9offspringPfS_PiS0_iiifjP17curandStateXORWOWS2_:
	.zero		1032


//--------------------- .nv.constant0._ZN3cub18CUB_300001_SM_10006detail11EmptyKernelIvEEvv --------------------------
	.section	.nv.constant0._ZN3cub18CUB_300001_SM_10006detail11EmptyKernelIvEEvv,"a",@progbits
	.sectionflags	@""
	.align	4
.nv.constant0._ZN3cub18CUB_300001_SM_10006detail11EmptyKernelIvEEvv:
	.zero		896


//--------------------- .nv.constant0._Z9offspringPfS_PiS0_iiifjP17curandStateXORWOWS2_ --------------------------
	.section	.nv.constant0._Z9offspringPfS_PiS0_iiifjP17curandStateXORWOWS2_,"a",@progbits
	.sectionflags	@""
	.align	4
.nv.constant0._Z9offspringPfS_PiS0_iiifjP17curandStateXORWOWS2_:
	.zero		968


//--------------------- .nv.constant0._Z5bestKPfjjPi --------------------------
	.section	.nv.constant0._Z5bestKPfjjPi,"a",@progbits
	.sectionflags	@""
	.align	4
.nv.constant0._Z5bestKPfjjPi:
	.zero		920


//--------------------- .nv.constant0._Z7gpuInitPfPiP17curandStateXORWOWi --------------------------
	.section	.nv.constant0._Z7gpuInitPfPiP17curandStateXORWOWi,"a",@progbits
	.sectionflags	@""
	.align	4
.nv.constant0._Z7gpuInitPfPiP17curandStateXORWOWi:
	.zero		924


//--------------------- .nv.constant0._Z12setup_kernelP17curandStateXORWOWS0_i --------------------------
	.section	.nv.constant0._Z12setup_kernelP17curandStateXORWOWS0_i,"a",@progbits
	.sectionflags	@""
	.align	4
.nv.constant0._Z12setup_kernelP17curandStateXORWOWS0_i:
	.zero		916


//--------------------- SYMBOLS --------------------------

	.type		.nv.reservedSmem.offset0,@object
	.size		.nv.reservedSmem.offset0,0x4
	.type		.nv.reservedSmem.cap,@object
	.size		.nv.reservedSmem.cap,0x4
